// auto-generated by cutlass_sweep.gemm — config: {"arch": "sm_90", "cluster_m": 2, "cluster_n": 1, "dtype": "e4m3", "dtype_b": "e4m3", "layout": "nt", "stages": 0, "tile_k": 256, "tile_m": 192, "tile_n": 128}
#include "cutlass/cutlass.h"
#include "cutlass/gemm/collective/collective_builder.hpp"
#include "cutlass/gemm/device/gemm_universal_adapter.h"
#include "cutlass/gemm/kernel/gemm_universal.hpp"
#include "cutlass/epilogue/collective/collective_builder.hpp"

using ElemA = cutlass::float_e4m3_t;
using ElemB = cutlass::float_e4m3_t;
using ElemCD = cutlass::float_e4m3_t;
using Acc  = float;
using TileShape    = cute::Shape<cute::_192, cute::_128, cute::_256>;
using ClusterShape = cute::Shape<cute::_2, cute::_1, cute::_1>;

using CollectiveEpilogue = typename cutlass::epilogue::collective::CollectiveBuilder<
    cutlass::arch::Sm90, cutlass::arch::OpClassTensorOp,
    TileShape, ClusterShape,
    cutlass::epilogue::collective::EpilogueTileAuto,
    Acc, Acc,
    ElemCD, cutlass::layout::RowMajor, 128 / cutlass::sizeof_bits<ElemCD>::value,
    ElemCD, cutlass::layout::RowMajor, 128 / cutlass::sizeof_bits<ElemCD>::value,
    cutlass::epilogue::collective::EpilogueScheduleAuto
  >::CollectiveOp;

using CollectiveMainloop = typename cutlass::gemm::collective::CollectiveBuilder<
    cutlass::arch::Sm90, cutlass::arch::OpClassTensorOp,
    ElemA, cutlass::layout::RowMajor, 128 / cutlass::sizeof_bits<ElemA>::value,
    ElemB, cutlass::layout::ColumnMajor, 128 / cutlass::sizeof_bits<ElemB>::value,
    Acc,
    TileShape, ClusterShape,
    cutlass::gemm::collective::StageCountAutoCarveout<static_cast<int>(sizeof(typename CollectiveEpilogue::SharedStorage))>,
    cutlass::gemm::collective::KernelScheduleAuto
  >::CollectiveOp;

using GemmKernel = cutlass::gemm::kernel::GemmUniversal<
    cute::Shape<int,int,int,int>,
    CollectiveMainloop,
    CollectiveEpilogue
>;
using Gemm = cutlass::gemm::device::GemmUniversalAdapter<GemmKernel>;

// Force the device kernel symbol into the cubin without needing a host main.
auto* _anchor = &cutlass::device_kernel<GemmKernel>;


// ===== COMPILED SASS (sm_90a) =====

	.target	sm_90a

	.elftype	@"ET_EXEC"


//--------------------- .note.nv.tkinfo           --------------------------
	.section	.note.nv.tkinfo,"",@"SHT_NOTE"
	.sectionflags	@"SHF_NOTE_NV_TKINFO"
	.tkinfo
        /*0018*/ 	.word	0x00000002
        /*0030*/ 	.string	""
        /*0030*/ 	.string	"ptxas"
        /*0030*/ 	.string	"Cuda compilation tools, release 13.0, V13.0.88"
        /*0030*/ 	.string	"Build cuda_13.0.r13.0/compiler.36424714_0"
        /*0030*/ 	.string	"-arch sm_90a -m 64 "



//--------------------- .note.nv.cuinfo           --------------------------
	.section	.note.nv.cuinfo,"",@"SHT_NOTE"
	.sectionflags	@"SHF_NOTE_NV_CUINFO"
        /*0018*/ 	.short	0x0002
        /*001a*/ 	.short	0x005a
        /*001c*/ 	.short	0x0082
	.zero		2


//--------------------- .nv.info                  --------------------------
	.section	.nv.info,"",@"SHT_CUDA_INFO"
	.align	4


	//----- nvinfo : EIATTR_REGCOUNT
	.align		4
        /*0000*/ 	.byte	0x04, 0x2f
        /*0002*/ 	.short	(.L_12 - .L_11)
	.align		4
.L_11:
        /*0004*/ 	.word	index@(_ZN7cutlass13device_kernelINS_4gemm6kernel13GemmUniversalIN4cute5tupleIJiiiiEEENS1_10collective13CollectiveMmaINS1_37MainloopSm90TmaGmmaWarpSpecializedFP8ILi2ENS5_IJNS4_1CILi2EEENSA_ILi1EEESC_EEENS1_35KernelTmaWarpSpecializedCooperativeEEENS5_IJNSA_ILi192EEENSA_ILi128EEENSA_ILi256EEEEEENS_12float_e4m3_tENS5_IJlSC_lEEESK_SL_NS4_8TiledMMAINS4_8MMA_AtomIJNS4_4SM904GMMA31MMA_64x128x32_F32E4M3E4M3_SS_TNILNSP_7ScaleInE1ELSR_1EEEEEENS4_6LayoutISD_NS5_IJSC_NSA_ILi0EEESV_EEEEENS5_IJNS4_10UnderscoreESY_SY_EEEEENS4_13SM90_TMA_LOADENS4_14ComposedLayoutINS4_7SwizzleILi3ELi4ELi3EEENS4_18smem_ptr_flag_bitsILi8EEENSU_INS5_IJNSA_ILi8EEESH_EEENS5_IJSH_SC_EEEEEEEvNS4_8identityENS4_23SM90_TMA_LOAD_MULTICASTES1B_vS1C_EENS_8epilogue10collective6detail29Sm90TmaWarpSpecializedAdapterINS1G_15DefaultEpilogueISK_SL_SL_NS1F_6thread17LinearCombinationISK_Li1EffLNS1K_9ScaleType4KindE0ELNS_15FloatRoundStyleE2ESK_EENS1_15EpilogueDefaultEEEEEvvEEEEvNT_6ParamsE)
        /*0008*/ 	.word	0x000000a8


	//----- nvinfo : EIATTR_FRAME_SIZE
	.align		4
.L_12:
        /*000c*/ 	.byte	0x04, 0x11
        /*000e*/ 	.short	(.L_14 - .L_13)
	.align		4
.L_13:
        /*0010*/ 	.word	index@(_ZN7cutlass13device_kernelINS_4gemm6kernel13GemmUniversalIN4cute5tupleIJiiiiEEENS1_10collective13CollectiveMmaINS1_37MainloopSm90TmaGmmaWarpSpecializedFP8ILi2ENS5_IJNS4_1CILi2EEENSA_ILi1EEESC_EEENS1_35KernelTmaWarpSpecializedCooperativeEEENS5_IJNSA_ILi192EEENSA_ILi128EEENSA_ILi256EEEEEENS_12float_e4m3_tENS5_IJlSC_lEEESK_SL_NS4_8TiledMMAINS4_8MMA_AtomIJNS4_4SM904GMMA31MMA_64x128x32_F32E4M3E4M3_SS_TNILNSP_7ScaleInE1ELSR_1EEEEEENS4_6LayoutISD_NS5_IJSC_NSA_ILi0EEESV_EEEEENS5_IJNS4_10UnderscoreESY_SY_EEEEENS4_13SM90_TMA_LOADENS4_14ComposedLayoutINS4_7SwizzleILi3ELi4ELi3EEENS4_18smem_ptr_flag_bitsILi8EEENSU_INS5_IJNSA_ILi8EEESH_EEENS5_IJSH_SC_EEEEEEEvNS4_8identityENS4_23SM90_TMA_LOAD_MULTICASTES1B_vS1C_EENS_8epilogue10collective6detail29Sm90TmaWarpSpecializedAdapterINS1G_15DefaultEpilogueISK_SL_SL_NS1F_6thread17LinearCombinationISK_Li1EffLNS1K_9ScaleType4KindE0ELNS_15FloatRoundStyleE2ESK_EENS1_15EpilogueDefaultEEEEEvvEEEEvNT_6ParamsE)
        /*0014*/ 	.word	0x000000f8


	//----- nvinfo : EIATTR_MIN_STACK_SIZE
	.align		4
.L_14:
        /*0018*/ 	.byte	0x04, 0x12
        /*001a*/ 	.short	(.L_16 - .L_15)
	.align		4
.L_15:
        /*001c*/ 	.word	index@(_ZN7cutlass13device_kernelINS_4gemm6kernel13GemmUniversalIN4cute5tupleIJiiiiEEENS1_10collective13CollectiveMmaINS1_37MainloopSm90TmaGmmaWarpSpecializedFP8ILi2ENS5_IJNS4_1CILi2EEENSA_ILi1EEESC_EEENS1_35KernelTmaWarpSpecializedCooperativeEEENS5_IJNSA_ILi192EEENSA_ILi128EEENSA_ILi256EEEEEENS_12float_e4m3_tENS5_IJlSC_lEEESK_SL_NS4_8TiledMMAINS4_8MMA_AtomIJNS4_4SM904GMMA31MMA_64x128x32_F32E4M3E4M3_SS_TNILNSP_7ScaleInE1ELSR_1EEEEEENS4_6LayoutISD_NS5_IJSC_NSA_ILi0EEESV_EEEEENS5_IJNS4_10UnderscoreESY_SY_EEEEENS4_13SM90_TMA_LOADENS4_14ComposedLayoutINS4_7SwizzleILi3ELi4ELi3EEENS4_18smem_ptr_flag_bitsILi8EEENSU_INS5_IJNSA_ILi8EEESH_EEENS5_IJSH_SC_EEEEEEEvNS4_8identityENS4_23SM90_TMA_LOAD_MULTICASTES1B_vS1C_EENS_8epilogue10collective6detail29Sm90TmaWarpSpecializedAdapterINS1G_15DefaultEpilogueISK_SL_SL_NS1F_6thread17LinearCombinationISK_Li1EffLNS1K_9ScaleType4KindE0ELNS_15FloatRoundStyleE2ESK_EENS1_15EpilogueDefaultEEEEEvvEEEEvNT_6ParamsE)
        /*0020*/ 	.word	0x000000f8
.L_16:


//--------------------- .nv.compat                --------------------------
	.section	.nv.compat,"",@"SHT_CUDA_COMPAT_INFO"
	.align	4
        /*0000*/ 	.byte	0x02, 0x09, 0x01, 0x00, 0x02, 0x02, 0x04, 0x00, 0x02, 0x05, 0x05, 0x00, 0x03, 0x07, 0x01, 0x01
        /*0010*/ 	.byte	0x02, 0x03, 0x01, 0x00, 0x02, 0x06, 0x01, 0x00, 0x04, 0x0b, 0x08, 0x00, 0x00, 0x00, 0x00, 0x00
        /*0020*/ 	.byte	0x00, 0x00, 0x00, 0x00


//--------------------- .nv.info._ZN7cutlass13device_kernelINS_4gemm6kernel13GemmUniversalIN4cute5tupleIJiiiiEEENS1_10collective13CollectiveMmaINS1_37MainloopSm90TmaGmmaWarpSpecializedFP8ILi2ENS5_IJNS4_1CILi2EEENSA_ILi1EEESC_EEENS1_35KernelTmaWarpSpecializedCooperativeEEENS5_IJNSA_ILi192EEENSA_ILi128EEENSA_ILi256EEEEEENS_12float_e4m3_tENS5_IJlSC_lEEESK_SL_NS4_8TiledMMAINS4_8MMA_AtomIJNS4_4SM904GMMA31MMA_64x128x32_F32E4M3E4M3_SS_TNILNSP_7ScaleInE1ELSR_1EEEEEENS4_6LayoutISD_NS5_IJSC_NSA_ILi0EEESV_EEEEENS5_IJNS4_10UnderscoreESY_SY_EEEEENS4_13SM90_TMA_LOADENS4_14ComposedLayoutINS4_7SwizzleILi3ELi4ELi3EEENS4_18smem_ptr_flag_bitsILi8EEENSU_INS5_IJNSA_ILi8EEESH_EEENS5_IJSH_SC_EEEEEEEvNS4_8identityENS4_23SM90_TMA_LOAD_MULTICASTES1B_vS1C_EENS_8epilogue10collective6detail29Sm90TmaWarpSpecializedAdapterINS1G_15DefaultEpilogueISK_SL_SL_NS1F_6thread17LinearCombinationISK_Li1EffLNS1K_9ScaleType4KindE0ELNS_15FloatRoundStyleE2ESK_EENS1_15EpilogueDefaultEEEEEvvEEEEvNT_6ParamsE --------------------------
	.section	.nv.info._ZN7cutlass13device_kernelINS_4gemm6kernel13GemmUniversalIN4cute5tupleIJiiiiEEENS1_10collective13CollectiveMmaINS1_37MainloopSm90TmaGmmaWarpSpecializedFP8ILi2ENS5_IJNS4_1CILi2EEENSA_ILi1EEESC_EEENS1_35KernelTmaWarpSpecializedCooperativeEEENS5_IJNSA_ILi192EEENSA_ILi128EEENSA_ILi256EEEEEENS_12float_e4m3_tENS5_IJlSC_lEEESK_SL_NS4_8TiledMMAINS4_8MMA_AtomIJNS4_4SM904GMMA31MMA_64x128x32_F32E4M3E4M3_SS_TNILNSP_7ScaleInE1ELSR_1EEEEEENS4_6LayoutISD_NS5_IJSC_NSA_ILi0EEESV_EEEEENS5_IJNS4_10UnderscoreESY_SY_EEEEENS4_13SM90_TMA_LOADENS4_14ComposedLayoutINS4_7SwizzleILi3ELi4ELi3EEENS4_18smem_ptr_flag_bitsILi8EEENSU_INS5_IJNSA_ILi8EEESH_EEENS5_IJSH_SC_EEEEEEEvNS4_8identityENS4_23SM90_TMA_LOAD_MULTICASTES1B_vS1C_EENS_8epilogue10collective6detail29Sm90TmaWarpSpecializedAdapterINS1G_15DefaultEpilogueISK_SL_SL_NS1F_6thread17LinearCombinationISK_Li1EffLNS1K_9ScaleType4KindE0ELNS_15FloatRoundStyleE2ESK_EENS1_15EpilogueDefaultEEEEEvvEEEEvNT_6ParamsE,"",@"SHT_CUDA_INFO"
	.sectionflags	@""
	.align	4


	//----- nvinfo : EIATTR_CUDA_API_VERSION
	.align		4
        /*0000*/ 	.byte	0x04, 0x37
        /*0002*/ 	.short	(.L_18 - .L_17)
.L_17:
        /*0004*/ 	.word	0x00000082


	//----- nvinfo : EIATTR_KPARAM_INFO
	.align		4
.L_18:
        /*0008*/ 	.byte	0x04, 0x17
        /*000a*/ 	.short	(.L_20 - .L_19)
.L_19:
        /*000c*/ 	.word	0x00000000
        /*0010*/ 	.short	0x0000
        /*0012*/ 	.short	0x0070
        /*0014*/ 	.byte	0x00, 0xf0, 0x01, 0x10


	//----- nvinfo : EIATTR_SPARSE_MMA_MASK
	.align		4
.L_20:
        /*0018*/ 	.byte	0x03, 0x50
        /*001a*/ 	.short	0x0000


	//----- nvinfo : EIATTR_MAXREG_COUNT
	.align		4
        /*001c*/ 	.byte	0x03, 0x1b
        /*001e*/ 	.short	0x00a8


	//----- nvinfo : EIATTR_NUM_BARRIERS
	.align		4
        /*0020*/ 	.byte	0x02, 0x4c
        /*0022*/ 	.byte	0x01
	.zero		1


	//----- nvinfo : EIATTR_ANNOTATIONS
	.align		4
        /*0024*/ 	.byte	0x04, 0x55
        /*0026*/ 	.short	(.L_22 - .L_21)


	//   ....[0]....
.L_21:
        /*0028*/ 	.word	0x00000001
        /*002c*/ 	.byte	0xd0, 0x06, 0x00, 0x00, 0x01, 0x00, 0x00, 0x00, 0xc0, 0x07, 0x00, 0x00, 0x01, 0x00, 0x00, 0x00
        /* <DEDUP_REMOVED lines=192> */
        /*0c3c*/ 	.byte	0xa0, 0x0a, 0x01, 0x00


	//----- nvinfo : EIATTR_MERCURY_ISA_VERSION
	.align		4
.L_22:
        /*0c40*/ 	.byte	0x03, 0x5f
        /*0c42*/ 	.short	0x0101


	//----- nvinfo : EIATTR_INT_WARP_WIDE_INSTR_OFFSETS
	.align		4
        /*0c44*/ 	.byte	0x04, 0x31
        /*0c46*/ 	.short	(.L_24 - .L_23)


	//   ....[0]....
.L_23:
        /*0c48*/ 	.word	0x00000510


	//   ....[1]....
        /*0c4c*/ 	.word	0x00000530


	//   ....[2]....
        /*0c50*/ 	.word	0x000006a0


	//   ....[3]....
        /*0c54*/ 	.word	0x000058b0


	//----- nvinfo : EIATTR_COOP_GROUP_MASK_REGIDS
	.align		4
.L_24:
        /*0c58*/ 	.byte	0x04, 0x29
        /*0c5a*/ 	.short	(.L_26 - .L_25)


	//   ....[0]....
.L_25:
        /*0c5c*/ 	.word	0xffffffff


	//   ....[1]....
        /*0c60*/ 	.word	0xffffffff


	//   ....[2]....
        /*0c64*/ 	.word	0xffffffff


	//   ....[3]....
        /*0c68*/ 	.word	0xffffffff


	//   ....[4]....
        /*0c6c*/ 	.word	0xffffffff


	//   ....[5]....
        /*0c70*/ 	.word	0xffffffff


	//----- nvinfo : EIATTR_COOP_GROUP_INSTR_OFFSETS
	.align		4
.L_26:
        /*0c74*/ 	.byte	0x04, 0x28
        /*0c76*/ 	.short	(.L_28 - .L_27)


	//   ....[0]....
.L_27:
        /*0c78*/ 	.word	0x00000070


	//   ....[1]....
        /*0c7c*/ 	.word	0x00000080


	//   ....[2]....
        /*0c80*/ 	.word	0x000001a0


	//   ....[3]....
        /*0c84*/ 	.word	0x00000380


	//   ....[4]....
        /*0c88*/ 	.word	0x00000800


	//   ....[5]....
        /*0c8c*/ 	.word	0x00001580


	//----- nvinfo : EIATTR_REG_RECONFIG
	.align		4
.L_28:
        /*0c90*/ 	.byte	0x01, 0x54
	.zero		2


	//----- nvinfo : EIATTR_MBARRIER_INSTR_OFFSETS
	.align		4
        /*0c94*/ 	.byte	0x04, 0x39
        /*0c96*/ 	.short	(.L_30 - .L_29)


	//   ....[0]....
.L_29:
        /*0c98*/ 	.word	0x00000320
        /*0c9c*/ 	.word	0x000000ff
        /*0ca0*/ 	.word	0x00000000
        /*0ca4*/ 	.short	0x0100
        /*0ca6*/ 	.byte	0x0a
	.zero		1


	//   ....[1]....
        /*0ca8*/ 	.word	0x00000330
        /*0cac*/ 	.word	0x000000ff
        /*0cb0*/ 	.word	0x00000010
        /*0cb4*/ 	.short	0x0100
        /*0cb6*/ 	.byte	0x0a
	.zero		1


	//   ....[2]....
        /*0cb8*/ 	.word	0x00000340
        /*0cbc*/ 	.word	0x000000ff
        /*0cc0*/ 	.word	0x00000008
        /*0cc4*/ 	.short	0x0100
        /*0cc6*/ 	.byte	0x0a
	.zero		1


	//   ....[3]....
        /*0cc8*/ 	.word	0x00000350
        /*0ccc*/ 	.word	0x000000ff
        /*0cd0*/ 	.word	0x00000018
        /*0cd4*/ 	.short	0x0100
        /*0cd6*/ 	.byte	0x0a
	.zero		1


	//   ....[4]....
        /*0cd8*/ 	.word	0x00000730
        /*0cdc*/ 	.word	0x000000ff
        /*0ce0*/ 	.word	0x00000030
        /*0ce4*/ 	.short	0x0100
        /*0ce6*/ 	.byte	0x08
	.zero		1


	//   ....[5]....
        /*0ce8*/ 	.word	0x000007a0
        /*0cec*/ 	.word	0x000000ff
        /*0cf0*/ 	.word	0x00000038
        /*0cf4*/ 	.short	0x0100
        /*0cf6*/ 	.byte	0x08
	.zero		1


	//   ....[6]....
        /*0cf8*/ 	.word	0x00001d80
        /*0cfc*/ 	.word	0x000000ff
        /*0d00*/ 	.word	0x00000000
        /*0d04*/ 	.short	0x010a
        /*0d06*/ 	.byte	0x06
	.zero		1


	//   ....[7]....
        /*0d08*/ 	.word	0x00001dc0
        /*0d0c*/ 	.word	0x000000ff
        /*0d10*/ 	.word	0x00000000
        /*0d14*/ 	.short	0x010a
        /*0d16*/ 	.byte	0x06
	.zero		1


	//   ....[8]....
        /*0d18*/ 	.word	0x00003330
        /*0d1c*/ 	.word	0x000000ff
        /*0d20*/ 	.word	0x00000000
        /*0d24*/ 	.short	0x010a
        /*0d26*/ 	.byte	0x16
	.zero		1


	//   ....[9]....
        /*0d28*/ 	.word	0x00003370
        /*0d2c*/ 	.word	0x000000ff
        /*0d30*/ 	.word	0x00000000
        /*0d34*/ 	.short	0x010a
        /*0d36*/ 	.byte	0x16
	.zero		1


	//   ....[10]....
        /*0d38*/ 	.word	0x00004740
        /*0d3c*/ 	.word	0x000000e5
        /*0d40*/ 	.word	0x00000000
        /*0d44*/ 	.short	0x0101
        /*0d46*/ 	.byte	0x3f
	.zero		1


	//   ....[11]....
        /*0d48*/ 	.word	0x00005950
        /*0d4c*/ 	.word	0x00000018
        /*0d50*/ 	.word	0x00000000
        /*0d54*/ 	.short	0x0101
        /*0d56*/ 	.byte	0x3f
	.zero		1


	//   ....[12]....
        /*0d58*/ 	.word	0x0000fcf0
        /*0d5c*/ 	.word	0x00000005
        /*0d60*/ 	.word	0x00000010
        /*0d64*/ 	.short	0x010a
        /*0d66*/ 	.byte	0x3f
	.zero		1


	//   ....[13]....
        /*0d68*/ 	.word	0x000101e0
        /*0d6c*/ 	.word	0x00000002
        /*0d70*/ 	.word	0x00000038
        /*0d74*/ 	.short	0x0101
        /*0d76*/ 	.byte	0x3f
	.zero		1


	//   ....[14]....
        /*0d78*/ 	.word	0x00010910
        /*0d7c*/ 	.word	0x00000005
        /*0d80*/ 	.word	0x00000000
        /*0d84*/ 	.short	0x010a
        /*0d86*/ 	.byte	0x3f
	.zero		1


	//   ....[15]....
        /*0d88*/ 	.word	0x00010990
        /*0d8c*/ 	.word	0x0000000b
        /*0d90*/ 	.word	0x00000000
        /*0d94*/ 	.short	0x010a
        /*0d96*/ 	.byte	0x3f
	.zero		1


	//   ....[16]....
        /*0d98*/ 	.word	0x00010a00
        /*0d9c*/ 	.word	0x00000003
        /*0da0*/ 	.word	0x00000000
        /*0da4*/ 	.short	0x010a
        /*0da6*/ 	.byte	0x3f
	.zero		1


	//   ....[17]....
        /*0da8*/ 	.word	0x00010a70
        /*0dac*/ 	.word	0x00000000
        /*0db0*/ 	.word	0x00000000
        /*0db4*/ 	.short	0x010a
        /*0db6*/ 	.byte	0x3f
	.zero		1


	//   ....[18]....
        /*0db8*/ 	.word	0x00010b50
        /*0dbc*/ 	.word	0x00000005
        /*0dc0*/ 	.word	0x00000010
        /*0dc4*/ 	.short	0x010a
        /*0dc6*/ 	.byte	0x3f
	.zero		1


	//   ....[19]....
        /*0dc8*/ 	.word	0x00010c20
        /*0dcc*/ 	.word	0x00000005
        /*0dd0*/ 	.word	0x00000000
        /*0dd4*/ 	.short	0x010a
        /*0dd6*/ 	.byte	0x3f
	.zero		1


	//----- nvinfo : EIATTR_NUM_MBARRIERS
	.align		4
.L_30:
        /*0dd8*/ 	.byte	0x03, 0x38
        /*0dda*/ 	.short	0x0006


	//----- nvinfo : EIATTR_EXIT_INSTR_OFFSETS
	.align		4
        /*0ddc*/ 	.byte	0x04, 0x1c
        /*0dde*/ 	.short	(.L_32 - .L_31)


	//   ....[0]....
.L_31:
        /*0de0*/ 	.word	0x00000990


	//   ....[1]....
        /*0de4*/ 	.word	0x00001220


	//   ....[2]....
        /*0de8*/ 	.word	0x0000f3d0


	//   ....[3]....
        /*0dec*/ 	.word	0x0000f960


	//   ....[4]....
        /*0df0*/ 	.word	0x000109e0


	//----- nvinfo : EIATTR_MAX_THREADS
	.align		4
.L_32:
        /*0df4*/ 	.byte	0x04, 0x05
        /*0df6*/ 	.short	(.L_34 - .L_33)
.L_33:
        /*0df8*/ 	.word	0x00000180
        /*0dfc*/ 	.word	0x00000001
        /*0e00*/ 	.word	0x00000001


	//----- nvinfo : EIATTR_CRS_STACK_SIZE
	.align		4
.L_34:
        /*0e04*/ 	.byte	0x04, 0x1e
        /*0e06*/ 	.short	(.L_36 - .L_35)
.L_35:
        /*0e08*/ 	.word	0x00000000


	//----- nvinfo : EIATTR_CBANK_PARAM_SIZE
	.align		4
.L_36:
        /*0e0c*/ 	.byte	0x03, 0x19
        /*0e0e*/ 	.short	0x0470


	//----- nvinfo : EIATTR_PARAM_CBANK
	.align		4
        /*0e10*/ 	.byte	0x04, 0x0a
        /*0e12*/ 	.short	(.L_38 - .L_37)
	.align		4
.L_37:
        /*0e14*/ 	.word	index@(.nv.constant0._ZN7cutlass13device_kernelINS_4gemm6kernel13GemmUniversalIN4cute5tupleIJiiiiEEENS1_10collective13CollectiveMmaINS1_37MainloopSm90TmaGmmaWarpSpecializedFP8ILi2ENS5_IJNS4_1CILi2EEENSA_ILi1EEESC_EEENS1_35KernelTmaWarpSpecializedCooperativeEEENS5_IJNSA_ILi192EEENSA_ILi128EEENSA_ILi256EEEEEENS_12float_e4m3_tENS5_IJlSC_lEEESK_SL_NS4_8TiledMMAINS4_8MMA_AtomIJNS4_4SM904GMMA31MMA_64x128x32_F32E4M3E4M3_SS_TNILNSP_7ScaleInE1ELSR_1EEEEEENS4_6LayoutISD_NS5_IJSC_NSA_ILi0EEESV_EEEEENS5_IJNS4_10UnderscoreESY_SY_EEEEENS4_13SM90_TMA_LOADENS4_14ComposedLayoutINS4_7SwizzleILi3ELi4ELi3EEENS4_18smem_ptr_flag_bitsILi8EEENSU_INS5_IJNSA_ILi8EEESH_EEENS5_IJSH_SC_EEEEEEEvNS4_8identityENS4_23SM90_TMA_LOAD_MULTICASTES1B_vS1C_EENS_8epilogue10collective6detail29Sm90TmaWarpSpecializedAdapterINS1G_15DefaultEpilogueISK_SL_SL_NS1F_6thread17LinearCombinationISK_Li1EffLNS1K_9ScaleType4KindE0ELNS_15FloatRoundStyleE2ESK_EENS1_15EpilogueDefaultEEEEEvvEEEEvNT_6ParamsE)
        /*0e18*/ 	.short	0x0210
        /*0e1a*/ 	.short	0x0470


	//----- nvinfo : EIATTR_SW_WAR
	.align		4
.L_38:
        /*0e1c*/ 	.byte	0x04, 0x36
        /*0e1e*/ 	.short	(.L_40 - .L_39)
.L_39:
        /*0e20*/ 	.word	0x00000008
.L_40:


//--------------------- .nv.callgraph             --------------------------
	.section	.nv.callgraph,"",@"SHT_CUDA_CALLGRAPH"
	.align	4
	.sectionentsize	8
	.align		4
        /*0000*/ 	.word	0x00000000
	.align		4
        /*0004*/ 	.word	0xffffffff
	.align		4
        /*0008*/ 	.word	0x00000000
	.align		4
        /*000c*/ 	.word	0xfffffffe
	.align		4
        /*0010*/ 	.word	0x00000000
	.align		4
        /*0014*/ 	.word	0xfffffffd
	.align		4
        /*0018*/ 	.word	0x00000000
	.align		4
        /*001c*/ 	.word	0xfffffffc


//--------------------- .nv.constant4             --------------------------
	.section	.nv.constant4,"a",@progbits
	.align	8
	.align		8
.nv.constant4:
        /*0000*/ 	.dword	_ZN40_INTERNAL_f32b1f9a_4_k_cu_f21c7ed1_127514cuda3std3__45__cpo5beginE
	.align		8
        /*0008*/ 	.dword	_ZN40_INTERNAL_f32b1f9a_4_k_cu_f21c7ed1_127514cuda3std3__45__cpo3endE
	.align		8
        /*0010*/ 	.dword	_ZN40_INTERNAL_f32b1f9a_4_k_cu_f21c7ed1_127514cuda3std3__45__cpo6cbeginE
	.align		8
        /*0018*/ 	.dword	_ZN40_INTERNAL_f32b1f9a_4_k_cu_f21c7ed1_127514cuda3std3__45__cpo4cendE
	.align		8
        /*0020*/ 	.dword	_ZN40_INTERNAL_f32b1f9a_4_k_cu_f21c7ed1_127514cuda3std3__442_GLOBAL__N__f32b1f9a_4_k_cu_f21c7ed1_127516ignoreE
	.align		8
        /*0028*/ 	.dword	_ZN40_INTERNAL_f32b1f9a_4_k_cu_f21c7ed1_127514cuda3std3__419piecewise_constructE
	.align		8
        /*0030*/ 	.dword	_ZN40_INTERNAL_f32b1f9a_4_k_cu_f21c7ed1_127514cuda3std3__48in_placeE
	.align		8
        /*0038*/ 	.dword	_ZN40_INTERNAL_f32b1f9a_4_k_cu_f21c7ed1_127514cuda3std6ranges3__45__cpo4swapE
	.align		8
        /*0040*/ 	.dword	_ZN40_INTERNAL_f32b1f9a_4_k_cu_f21c7ed1_127514cuda3std6ranges3__45__cpo9iter_moveE
	.align		8
        /*0048*/ 	.dword	_ZN40_INTERNAL_f32b1f9a_4_k_cu_f21c7ed1_127514cute7productE
	.align		8
        /*0050*/ 	.dword	_ZN40_INTERNAL_f32b1f9a_4_k_cu_f21c7ed1_127514cute1_E


//--------------------- .text._ZN7cutlass13device_kernelINS_4gemm6kernel13GemmUniversalIN4cute5tupleIJiiiiEEENS1_10collective13CollectiveMmaINS1_37MainloopSm90TmaGmmaWarpSpecializedFP8ILi2ENS5_IJNS4_1CILi2EEENSA_ILi1EEESC_EEENS1_35KernelTmaWarpSpecializedCooperativeEEENS5_IJNSA_ILi192EEENSA_ILi128EEENSA_ILi256EEEEEENS_12float_e4m3_tENS5_IJlSC_lEEESK_SL_NS4_8TiledMMAINS4_8MMA_AtomIJNS4_4SM904GMMA31MMA_64x128x32_F32E4M3E4M3_SS_TNILNSP_7ScaleInE1ELSR_1EEEEEENS4_6LayoutISD_NS5_IJSC_NSA_ILi0EEESV_EEEEENS5_IJNS4_10UnderscoreESY_SY_EEEEENS4_13SM90_TMA_LOADENS4_14ComposedLayoutINS4_7SwizzleILi3ELi4ELi3EEENS4_18smem_ptr_flag_bitsILi8EEENSU_INS5_IJNSA_ILi8EEESH_EEENS5_IJSH_SC_EEEEEEEvNS4_8identityENS4_23SM90_TMA_LOAD_MULTICASTES1B_vS1C_EENS_8epilogue10collective6detail29Sm90TmaWarpSpecializedAdapterINS1G_15DefaultEpilogueISK_SL_SL_NS1F_6thread17LinearCombinationISK_Li1EffLNS1K_9ScaleType4KindE0ELNS_15FloatRoundStyleE2ESK_EENS1_15EpilogueDefaultEEEEEvvEEEEvNT_6ParamsE --------------------------
	.section	.text._ZN7cutlass13device_kernelINS_4gemm6kernel13GemmUniversalIN4cute5tupleIJiiiiEEENS1_10collective13CollectiveMmaINS1_37MainloopSm90TmaGmmaWarpSpecializedFP8ILi2ENS5_IJNS4_1CILi2EEENSA_ILi1EEESC_EEENS1_35KernelTmaWarpSpecializedCooperativeEEENS5_IJNSA_ILi192EEENSA_ILi128EEENSA_ILi256EEEEEENS_12float_e4m3_tENS5_IJlSC_lEEESK_SL_NS4_8TiledMMAINS4_8MMA_AtomIJNS4_4SM904GMMA31MMA_64x128x32_F32E4M3E4M3_SS_TNILNSP_7ScaleInE1ELSR_1EEEEEENS4_6LayoutISD_NS5_IJSC_NSA_ILi0EEESV_EEEEENS5_IJNS4_10UnderscoreESY_SY_EEEEENS4_13SM90_TMA_LOADENS4_14ComposedLayoutINS4_7SwizzleILi3ELi4ELi3EEENS4_18smem_ptr_flag_bitsILi8EEENSU_INS5_IJNSA_ILi8EEESH_EEENS5_IJSH_SC_EEEEEEEvNS4_8identityENS4_23SM90_TMA_LOAD_MULTICASTES1B_vS1C_EENS_8epilogue10collective6detail29Sm90TmaWarpSpecializedAdapterINS1G_15DefaultEpilogueISK_SL_SL_NS1F_6thread17LinearCombinationISK_Li1EffLNS1K_9ScaleType4KindE0ELNS_15FloatRoundStyleE2ESK_EENS1_15EpilogueDefaultEEEEEvvEEEEvNT_6ParamsE,"ax",@progbits
	.align	128
.text._ZN7cutlass13device_kernelINS_4gemm6kernel13GemmUniversalIN4cute5tupleIJiiiiEEENS1_10collective13CollectiveMmaINS1_37MainloopSm90TmaGmmaWarpSpecializedFP8ILi2ENS5_IJNS4_1CILi2EEENSA_ILi1EEESC_EEENS1_35KernelTmaWarpSpecializedCooperativeEEENS5_IJNSA_ILi192EEENSA_ILi128EEENSA_ILi256EEEEEENS_12float_e4m3_tENS5_IJlSC_lEEESK_SL_NS4_8TiledMMAINS4_8MMA_AtomIJNS4_4SM904GMMA31MMA_64x128x32_F32E4M3E4M3_SS_TNILNSP_7ScaleInE1ELSR_1EEEEEENS4_6LayoutISD_NS5_IJSC_NSA_ILi0EEESV_EEEEENS5_IJNS4_10UnderscoreESY_SY_EEEEENS4_13SM90_TMA_LOADENS4_14ComposedLayoutINS4_7SwizzleILi3ELi4ELi3EEENS4_18smem_ptr_flag_bitsILi8EEENSU_INS5_IJNSA_ILi8EEESH_EEENS5_IJSH_SC_EEEEEEEvNS4_8identityENS4_23SM90_TMA_LOAD_MULTICASTES1B_vS1C_EENS_8epilogue10collective6detail29Sm90TmaWarpSpecializedAdapterINS1G_15DefaultEpilogueISK_SL_SL_NS1F_6thread17LinearCombinationISK_Li1EffLNS1K_9ScaleType4KindE0ELNS_15FloatRoundStyleE2ESK_EENS1_15EpilogueDefaultEEEEEvvEEEEvNT_6ParamsE:
        .type           _ZN7cutlass13device_kernelINS_4gemm6kernel13GemmUniversalIN4cute5tupleIJiiiiEEENS1_10collective13CollectiveMmaINS1_37MainloopSm90TmaGmmaWarpSpecializedFP8ILi2ENS5_IJNS4_1CILi2EEENSA_ILi1EEESC_EEENS1_35KernelTmaWarpSpecializedCooperativeEEENS5_IJNSA_ILi192EEENSA_ILi128EEENSA_ILi256EEEEEENS_12float_e4m3_tENS5_IJlSC_lEEESK_SL_NS4_8TiledMMAINS4_8MMA_AtomIJNS4_4SM904GMMA31MMA_64x128x32_F32E4M3E4M3_SS_TNILNSP_7ScaleInE1ELSR_1EEEEEENS4_6LayoutISD_NS5_IJSC_NSA_ILi0EEESV_EEEEENS5_IJNS4_10UnderscoreESY_SY_EEEEENS4_13SM90_TMA_LOADENS4_14ComposedLayoutINS4_7SwizzleILi3ELi4ELi3EEENS4_18smem_ptr_flag_bitsILi8EEENSU_INS5_IJNSA_ILi8EEESH_EEENS5_IJSH_SC_EEEEEEEvNS4_8identityENS4_23SM90_TMA_LOAD_MULTICASTES1B_vS1C_EENS_8epilogue10collective6detail29Sm90TmaWarpSpecializedAdapterINS1G_15DefaultEpilogueISK_SL_SL_NS1F_6thread17LinearCombinationISK_Li1EffLNS1K_9ScaleType4KindE0ELNS_15FloatRoundStyleE2ESK_EENS1_15EpilogueDefaultEEEEEvvEEEEvNT_6ParamsE,@function
        .size           _ZN7cutlass13device_kernelINS_4gemm6kernel13GemmUniversalIN4cute5tupleIJiiiiEEENS1_10collective13CollectiveMmaINS1_37MainloopSm90TmaGmmaWarpSpecializedFP8ILi2ENS5_IJNS4_1CILi2EEENSA_ILi1EEESC_EEENS1_35KernelTmaWarpSpecializedCooperativeEEENS5_IJNSA_ILi192EEENSA_ILi128EEENSA_ILi256EEEEEENS_12float_e4m3_tENS5_IJlSC_lEEESK_SL_NS4_8TiledMMAINS4_8MMA_AtomIJNS4_4SM904GMMA31MMA_64x128x32_F32E4M3E4M3_SS_TNILNSP_7ScaleInE1ELSR_1EEEEEENS4_6LayoutISD_NS5_IJSC_NSA_ILi0EEESV_EEEEENS5_IJNS4_10UnderscoreESY_SY_EEEEENS4_13SM90_TMA_LOADENS4_14ComposedLayoutINS4_7SwizzleILi3ELi4ELi3EEENS4_18smem_ptr_flag_bitsILi8EEENSU_INS5_IJNSA_ILi8EEESH_EEENS5_IJSH_SC_EEEEEEEvNS4_8identityENS4_23SM90_TMA_LOAD_MULTICASTES1B_vS1C_EENS_8epilogue10collective6detail29Sm90TmaWarpSpecializedAdapterINS1G_15DefaultEpilogueISK_SL_SL_NS1F_6thread17LinearCombinationISK_Li1EffLNS1K_9ScaleType4KindE0ELNS_15FloatRoundStyleE2ESK_EENS1_15EpilogueDefaultEEEEEvvEEEEvNT_6ParamsE,(.L_x_328 - _ZN7cutlass13device_kernelINS_4gemm6kernel13GemmUniversalIN4cute5tupleIJiiiiEEENS1_10collective13CollectiveMmaINS1_37MainloopSm90TmaGmmaWarpSpecializedFP8ILi2ENS5_IJNS4_1CILi2EEENSA_ILi1EEESC_EEENS1_35KernelTmaWarpSpecializedCooperativeEEENS5_IJNSA_ILi192EEENSA_ILi128EEENSA_ILi256EEEEEENS_12float_e4m3_tENS5_IJlSC_lEEESK_SL_NS4_8TiledMMAINS4_8MMA_AtomIJNS4_4SM904GMMA31MMA_64x128x32_F32E4M3E4M3_SS_TNILNSP_7ScaleInE1ELSR_1EEEEEENS4_6LayoutISD_NS5_IJSC_NSA_ILi0EEESV_EEEEENS5_IJNS4_10UnderscoreESY_SY_EEEEENS4_13SM90_TMA_LOADENS4_14ComposedLayoutINS4_7SwizzleILi3ELi4ELi3EEENS4_18smem_ptr_flag_bitsILi8EEENSU_INS5_IJNSA_ILi8EEESH_EEENS5_IJSH_SC_EEEEEEEvNS4_8identityENS4_23SM90_TMA_LOAD_MULTICASTES1B_vS1C_EENS_8epilogue10collective6detail29Sm90TmaWarpSpecializedAdapterINS1G_15DefaultEpilogueISK_SL_SL_NS1F_6thread17LinearCombinationISK_Li1EffLNS1K_9ScaleType4KindE0ELNS_15FloatRoundStyleE2ESK_EENS1_15EpilogueDefaultEEEEEvvEEEEvNT_6ParamsE)
        .other          _ZN7cutlass13device_kernelINS_4gemm6kernel13GemmUniversalIN4cute5tupleIJiiiiEEENS1_10collective13CollectiveMmaINS1_37MainloopSm90TmaGmmaWarpSpecializedFP8ILi2ENS5_IJNS4_1CILi2EEENSA_ILi1EEESC_EEENS1_35KernelTmaWarpSpecializedCooperativeEEENS5_IJNSA_ILi192EEENSA_ILi128EEENSA_ILi256EEEEEENS_12float_e4m3_tENS5_IJlSC_lEEESK_SL_NS4_8TiledMMAINS4_8MMA_AtomIJNS4_4SM904GMMA31MMA_64x128x32_F32E4M3E4M3_SS_TNILNSP_7ScaleInE1ELSR_1EEEEEENS4_6LayoutISD_NS5_IJSC_NSA_ILi0EEESV_EEEEENS5_IJNS4_10UnderscoreESY_SY_EEEEENS4_13SM90_TMA_LOADENS4_14ComposedLayoutINS4_7SwizzleILi3ELi4ELi3EEENS4_18smem_ptr_flag_bitsILi8EEENSU_INS5_IJNSA_ILi8EEESH_EEENS5_IJSH_SC_EEEEEEEvNS4_8identityENS4_23SM90_TMA_LOAD_MULTICASTES1B_vS1C_EENS_8epilogue10collective6detail29Sm90TmaWarpSpecializedAdapterINS1G_15DefaultEpilogueISK_SL_SL_NS1F_6thread17LinearCombinationISK_Li1EffLNS1K_9ScaleType4KindE0ELNS_15FloatRoundStyleE2ESK_EENS1_15EpilogueDefaultEEEEEvvEEEEvNT_6ParamsE,@"STO_CUDA_ENTRY STV_DEFAULT"
_ZN7cutlass13device_kernelINS_4gemm6kernel13GemmUniversalIN4cute5tupleIJiiiiEEENS1_10collective13CollectiveMmaINS1_37MainloopSm90TmaGmmaWarpSpecializedFP8ILi2ENS5_IJNS4_1CILi2EEENSA_ILi1EEESC_EEENS1_35KernelTmaWarpSpecializedCooperativeEEENS5_IJNSA_ILi192EEENSA_ILi128EEENSA_ILi256EEEEEENS_12float_e4m3_tENS5_IJlSC_lEEESK_SL_NS4_8TiledMMAINS4_8MMA_AtomIJNS4_4SM904GMMA31MMA_64x128x32_F32E4M3E4M3_SS_TNILNSP_7ScaleInE1ELSR_1EEEEEENS4_6LayoutISD_NS5_IJSC_NSA_ILi0EEESV_EEEEENS5_IJNS4_10UnderscoreESY_SY_EEEEENS4_13SM90_TMA_LOADENS4_14ComposedLayoutINS4_7SwizzleILi3ELi4ELi3EEENS4_18smem_ptr_flag_bitsILi8EEENSU_INS5_IJNSA_ILi8EEESH_EEENS5_IJSH_SC_EEEEEEEvNS4_8identityENS4_23SM90_TMA_LOAD_MULTICASTES1B_vS1C_EENS_8epilogue10collective6detail29Sm90TmaWarpSpecializedAdapterINS1G_15DefaultEpilogueISK_SL_SL_NS1F_6thread17LinearCombinationISK_Li1EffLNS1K_9ScaleType4KindE0ELNS_15FloatRoundStyleE2ESK_EENS1_15EpilogueDefaultEEEEEvvEEEEvNT_6ParamsE:
[----:B------:R-:W0:Y:S02]  /*0000*/  LDC R1, c[0x0][0x28] ;  /* 0x00000a00ff017b82 */ /* 0x000e240000000800 */
[----:B0-----:R-:W-:Y:S01]  /*0010*/  VIADD R1, R1, 0xffffff08 ;  /* 0xffffff0801017836 */ /* 0x001fe20000000000 */
[----:B------:R-:W0:Y:S01]  /*0020*/  S2R R4, SR_TID.X ;  /* 0x0000000000047919 */ /* 0x000e220000002100 */
[----:B------:R-:W-:Y:S01]  /*0030*/  ELECT P0, URZ, PT ;  /* 0x00000000003f782f */ /* 0x000fe20003800000 */
[----:B------:R-:W-:Y:S01]  /*0040*/  BSSY B0, `(.L_x_0) ;  /* 0x0000015000007945 */ /* 0x000fe20003800000 */
[--C-:B0-----:R-:W-:Y:S02]  /*0050*/  SHF.R.U32.HI R0, RZ, 0x5, R4.reuse ;  /* 0x00000005ff007819 */ /* 0x101fe40000011604 */
[----:B------:R-:W-:-:S03]  /*0060*/  SHF.R.U32.HI R2, RZ, 0x7, R4 ;  /* 0x00000007ff027819 */ /* 0x000fc60000011604 */
[----:B------:R-:W0:Y:S04]  /*0070*/  SHFL.IDX PT, R3, R0, RZ, 0x1f ;  /* 0x00001fff00037589 */ /* 0x000e2800000e0000 */
[----:B------:R-:W1:Y:S01]  /*0080*/  SHFL.IDX PT, R2, R2, RZ, 0x1f ;  /* 0x00001fff02027589 */ /* 0x000e6200000e0000 */
[----:B0-----:R-:W-:Y:S02]  /*0090*/  R2UR UR4, R3 ;  /* 0x00000000030472ca */ /* 0x001fe400000e0000 */
[----:B-1----:R-:W-:-:S11]  /*00a0*/  R2UR UR8, R2 ;  /* 0x00000000020872ca */ /* 0x002fd600000e0000 */
[----:B------:R-:W-:Y:S02]  /*00b0*/  USHF.R.S32.HI UR5, URZ, 0x1f, UR4 ;  /* 0x0000001f3f057899 */ /* 0x000fe40008011404 */
[----:B------:R-:W-:Y:S02]  /*00c0*/  ISETP.NE.OR P0, PT, RZ, UR4, !P0 ;  /* 0x00000004ff007c0c */ /* 0x000fe4000c705670 */
[----:B------:R-:W-:-:S04]  /*00d0*/  ULEA.HI UR5, UR5, UR4, URZ, 0x2 ;  /* 0x0000000405057291 */ /* 0x000fc8000f8f103f */
[----:B------:R-:W-:-:S04]  /*00e0*/  ULOP3.LUT UR5, UR5, 0xfffffffc, URZ, 0xc0, !UPT ;  /* 0xfffffffc05057892 */ /* 0x000fc8000f8ec03f */
[----:B------:R-:W-:-:S03]  /*00f0*/  UIADD3 UR6, UR4, -UR5, URZ ;  /* 0x8000000504067290 */ /* 0x000fc6000fffe03f */
[----:B------:R-:W-:Y:S09]  /*0100*/  @P0 BRA `(.L_x_1) ;  /* 0x0000000000200947 */ /* 0x000ff20003800000 */
[----:B------:R-:W-:Y:S02]  /*0110*/  ULDC.64 UR4, c[0x0][0x198] ;  /* 0x0000660000047ab9 */ /* 0x000fe40000000a00 */
[----:B------:R-:W-:Y:S02]  /*0120*/  UIADD3 UR10, UP0, UR4, 0xf0, URZ ;  /* 0x000000f0040a7890 */ /* 0x000fe4000ff1e03f */
[----:B------:R-:W-:Y:S02]  /*0130*/  UIADD3 UR4, UP1, UR4, 0x1f0, URZ ;  /* 0x000001f004047890 */ /* 0x000fe4000ff3e03f */
[----:B------:R-:W-:Y:S02]  /*0140*/  UIADD3.X UR11, URZ, UR5, URZ, UP0, !UPT ;  /* 0x000000053f0b7290 */ /* 0x000fe400087fe43f */
[----:B------:R-:W-:-:S07]  /*0150*/  UIADD3.X UR5, URZ, UR5, URZ, UP1, !UPT ;  /* 0x000000053f057290 */ /* 0x000fce0008ffe43f */
[----:B------:R0:W-:Y:S02]  /*0160*/  UTMACCTL.PF [UR10] ;  /* 0x000000000a0079b9 */ /* 0x0001e40008040000 */
[----:B------:R0:W-:Y:S02]  /*0170*/  UTMACCTL.PF [UR4] ;  /* 0x00000000040079b9 */ /* 0x0001e40008040000 */
[----:B0-----:R-:W-:Y:S01]  /*0180*/  NOP ;  /* 0x0000000000007918 */ /* 0x001fe20000000000 */
.L_x_1:
[----:B------:R-:W-:Y:S05]  /*0190*/  BSYNC B0 ;  /* 0x0000000000007941 */ /* 0x000fea0003800000 */
.L_x_0:
[----:B------:R-:W0:Y:S01]  /*01a0*/  SHFL.IDX PT, R3, R0, RZ, 0x1f ;  /* 0x00001fff00037589 */ /* 0x000e2200000e0000 */
[----:B------:R-:W-:Y:S01]  /*01b0*/  UISETP.NE.AND UP0, UPT, UR6, 0x3, UPT ;  /* 0x000000030600788c */ /* 0x000fe2000bf05270 */
[----:B------:R-:W-:Y:S01]  /*01c0*/  ISETP.NE.AND P1, PT, RZ, UR8, PT ;  /* 0x00000008ff007c0c */ /* 0x000fe2000bf25270 */
[----:B------:R-:W-:Y:S02]  /*01d0*/  UIADD3 UR11, UR8, -0x1, URZ ;  /* 0xffffffff080b7890 */ /* 0x000fe4000fffe03f */
[----:B------:R-:W-:Y:S02]  /*01e0*/  UISETP.EQ.OR UP0, UPT, UR6, URZ, !UP0 ;  /* 0x0000003f0600728c */ /* 0x000fe4000c702670 */
[----:B------:R-:W-:Y:S02]  /*01f0*/  UISETP.GE.U32.AND UP1, UPT, UR11, 0x2, UPT ;  /* 0x000000020b00788c */ /* 0x000fe4000bf26070 */
[----:B------:R-:W-:-:S04]  /*0200*/  UISETP.EQ.AND UP0, UPT, UR8, URZ, UP0 ;  /* 0x0000003f0800728c */ /* 0x000fc80008702270 */
[----:B------:R-:W-:-:S04]  /*0210*/  USEL UR7, URZ, 0x1, !UP0 ;  /* 0x000000013f077887 */ /* 0x000fc8000c000000 */
[----:B------:R-:W-:Y:S01]  /*0220*/  USEL UR7, UR7, 0x2, UP1 ;  /* 0x0000000207077887 */ /* 0x000fe20008800000 */
[----:B0-----:R-:W-:-:S13]  /*0230*/  ISETP.NE.AND P0, PT, R3, RZ, PT ;  /* 0x000000ff0300720c */ /* 0x001fda0003f05270 */
[----:B------:R-:W-:Y:S05]  /*0240*/  @P0 BRA `(.L_x_2) ;  /* 0x0000000000480947 */ /* 0x000fea0003800000 */
[----:B------:R-:W0:Y:S01]  /*0250*/  S2UR UR10, SR_CgaCtaId ;  /* 0x00000000000a79c3 */ /* 0x000e220000008800 */
[----:B------:R-:W-:Y:S01]  /*0260*/  UMOV UR4, 0x400 ;  /* 0x0000040000047882 */ /* 0x000fe20000000000 */
[----:B------:R-:W-:Y:S01]  /*0270*/  UMOV UR5, 0x1 ;  /* 0x0000000100057882 */ /* 0x000fe20000000000 */
[----:B------:R-:W-:Y:S01]  /*0280*/  UMOV UR8, 0x4 ;  /* 0x0000000400087882 */ /* 0x000fe20000000000 */
[----:B------:R-:W-:Y:S01]  /*0290*/  ELECT P0, URZ, PT ;  /* 0x00000000003f782f */ /* 0x000fe20003800000 */
[----:B------:R-:W-:-:S04]  /*02a0*/  UIADD3 UR8, -UR8, 0x100000, URZ ;  /* 0x0010000008087890 */ /* 0x000fc8000fffe13f */
[----:B------:R-:W-:Y:S02]  /*02b0*/  USHF.L.U32 UR9, UR8, 0xb, URZ ;  /* 0x0000000b08097899 */ /* 0x000fe4000800063f */
[----:B------:R-:W-:Y:S02]  /*02c0*/  USHF.L.U32 UR8, UR8, 0x1, URZ ;  /* 0x0000000108087899 */ /* 0x000fe4000800063f */
[----:B0-----:R-:W-:Y:S02]  /*02d0*/  ULEA UR10, UR10, UR4, 0x18 ;  /* 0x000000040a0a7291 */ /* 0x001fe4000f8ec03f */
[----:B------:R-:W-:-:S04]  /*02e0*/  UIADD3 UR4, -UR5, 0x100000, URZ ;  /* 0x0010000005047890 */ /* 0x000fc8000fffe13f */
[----:B------:R-:W-:Y:S02]  /*02f0*/  USHF.L.U32 UR5, UR4, 0xb, URZ ;  /* 0x0000000b04057899 */ /* 0x000fe4000800063f */
[----:B------:R-:W-:Y:S01]  /*0300*/  USHF.L.U32 UR4, UR4, 0x1, URZ ;  /* 0x0000000104047899 */ /* 0x000fe2000800063f */
[----:B------:R-:W0:Y:S11]  /*0310*/  FENCE.VIEW.ASYNC.S ;  /* 0x00000000000073c6 */ /* 0x000e360000000000 */
[----:B0-----:R0:W1:Y:S01]  /*0320*/  SYNCS.EXCH.64 URZ, [UR10], UR4 ;  /* 0x000000040a3f75b2 */ /* 0x0010620008000100 */
[----:B------:R0:W2:Y:S01]  /*0330*/  SYNCS.EXCH.64 URZ, [UR10+0x10], UR8 ;  /* 0x000010080a3f75b2 */ /* 0x0000a20008000100 */
[----:B------:R0:W3:Y:S01]  /*0340*/  SYNCS.EXCH.64 URZ, [UR10+0x8], UR4 ;  /* 0x000008040a3f75b2 */ /* 0x0000e20008000100 */
[----:B------:R0:W4:Y:S01]  /*0350*/  SYNCS.EXCH.64 URZ, [UR10+0x18], UR8 ;  /* 0x000018080a3f75b2 */ /* 0x0001220008000100 */
[----:B------:R-:W-:Y:S01]  /*0360*/  NOP ;  /* 0x0000000000007918 */ /* 0x000fe20000000000 */
.L_x_2:
[----:B------:R-:W-:Y:S01]  /*0370*/  SHF.R.S32.HI R2, RZ, 0x1f, R4 ;  /* 0x0000001fff027819 */ /* 0x000fe20000011404 */
[----:B------:R-:W5:Y:S01]  /*0380*/  SHFL.IDX PT, R0, R0, RZ, 0x1f ;  /* 0x00001fff00007589 */ /* 0x000f6200000e0000 */
[----:B0-----:R-:W0:Y:S01]  /*0390*/  S2UR UR10, SR_CTAID.X ;  /* 0x00000000000a79c3 */ /* 0x001e220000002500 */
[----:B------:R-:W-:Y:S02]  /*03a0*/  ELECT P0, URZ, PT ;  /* 0x00000000003f782f */ /* 0x000fe40003800000 */
[----:B------:R-:W-:Y:S01]  /*03b0*/  LEA.HI R2, R2, R4, RZ, 0x7 ;  /* 0x0000000402027211 */ /* 0x000fe200078f38ff */
[----:B------:R-:W-:Y:S01]  /*03c0*/  ULDC UR4, c[0x0][0x150] ;  /* 0x0000540000047ab9 */ /* 0x000fe20000000800 */
[----:B------:R-:W-:Y:S01]  /*03d0*/  SHF.R.S32.HI R6, RZ, 0x1f, R3 ;  /* 0x0000001fff067819 */ /* 0x000fe20000011403 */
[----:B------:R-:W-:Y:S01]  /*03e0*/  NOP ;  /* 0x0000000000007918 */ /* 0x000fe20000000000 */
[----:B------:R-:W-:Y:S01]  /*03f0*/  LOP3.LUT R2, R2, 0xffffff80, RZ, 0xc0, !PT ;  /* 0xffffff8002027812 */ /* 0x000fe200078ec0ff */
[----:B------:R-:W-:Y:S01]  /*0400*/  NOP ;  /* 0x0000000000007918 */ /* 0x000fe20000000000 */
[----:B------:R-:W-:Y:S01]  /*0410*/  LEA.HI R6, R6, R3, RZ, 0x2 ;  /* 0x0000000306067211 */ /* 0x000fe200078f10ff */
[----:B------:R-:W1:Y:S02]  /*0420*/  LDC R8, c[0x0][0x144] ;  /* 0x00005100ff087b82 */ /* 0x000e640000000800 */
[----:B------:R-:W-:Y:S01]  /*0430*/  IMAD.IADD R4, R4, 0x1, -R2 ;  /* 0x0000000104047824 */ /* 0x000fe200078e0a02 */
[----:B------:R-:W-:Y:S01]  /*0440*/  LOP3.LUT R6, R6, 0x3ffffffc, RZ, 0xc0, !PT ;  /* 0x3ffffffc06067812 */ /* 0x000fe200078ec0ff */
[----:B------:R-:W2:Y:S03]  /*0450*/  S2R R2, SR_CTAID.Y ;  /* 0x0000000000027919 */ /* 0x000ea60000002600 */
[----:B------:R-:W-:Y:S01]  /*0460*/  SHF.R.S32.HI R5, RZ, 0x1f, R4 ;  /* 0x0000001fff057819 */ /* 0x000fe20000011404 */
[----:B------:R-:W-:Y:S01]  /*0470*/  IMAD.IADD R6, R3, 0x1, -R6 ;  /* 0x0000000103067824 */ /* 0x000fe200078e0a06 */
[----:B------:R-:W3:Y:S02]  /*0480*/  LDC R11, c[0x0][0x148] ;  /* 0x00005200ff0b7b82 */ /* 0x000ee40000000800 */
[----:B------:R-:W-:-:S02]  /*0490*/  LEA.HI R5, R5, R4, RZ, 0x3 ;  /* 0x0000000405057211 */ /* 0x000fc400078f18ff */
[----:B-----5:R-:W-:Y:S02]  /*04a0*/  ISETP.NE.OR P0, PT, R0, RZ, !P0 ;  /* 0x000000ff0000720c */ /* 0x020fe40004705670 */
[--C-:B------:R-:W-:Y:S02]  /*04b0*/  SHF.R.S32.HI R0, RZ, 0x3, R5.reuse ;  /* 0x00000003ff007819 */ /* 0x100fe40000011405 */
[----:B------:R-:W-:Y:S02]  /*04c0*/  SHF.R.S32.HI R5, RZ, 0x1f, R5 ;  /* 0x0000001fff057819 */ /* 0x000fe40000011405 */
[----:B0-----:R-:W-:Y:S02]  /*04d0*/  I2FP.F32.U32 R7, UR10 ;  /* 0x0000000a00077c45 */ /* 0x001fe40008201000 */
[----:B------:R-:W-:-:S03]  /*04e0*/  LEA.HI R5, R5, R0, RZ, 0x2 ;  /* 0x0000000005057211 */ /* 0x000fc600078f10ff */
[----:B------:R-:W-:Y:S01]  /*04f0*/  FMUL R7, R7, UR4 ;  /* 0x0000000407077c20 */ /* 0x000fe20008400000 */
[----:B------:R-:W-:Y:S01]  /*0500*/  LOP3.LUT R5, R5, 0xfffffffc, RZ, 0xc0, !PT ;  /* 0xfffffffc05057812 */ /* 0x000fe200078ec0ff */
[----:B------:R-:W-:Y:S01]  /*0510*/  VOTEU.ALL UP0, P0 ;  /* 0x00000000003f7886 */ /* 0x000fe20000000000 */
[----:B------:R-:W-:Y:S01]  /*0520*/  ULDC UR4, c[0x0][0x154] ;  /* 0x0000550000047ab9 */ /* 0x000fe20000000800 */
[----:B------:R-:W-:Y:S02]  /*0530*/  VOTEU.ALL UP1, P0 ;  /* 0x00000000003f7886 */ /* 0x000fe40000020000 */
[----:B------:R-:W0:Y:S01]  /*0540*/  F2I.U32.TRUNC.NTZ R7, R7 ;  /* 0x0000000700077305 */ /* 0x000e22000020f000 */
[----:B------:R-:W-:Y:S01]  /*0550*/  IMAD.IADD R5, R0, 0x1, -R5 ;  /* 0x0000000100057824 */ /* 0x000fe200078e0a05 */
[----:B------:R-:W5:Y:S01]  /*0560*/  @!UP0 S2UR UR9, SR_CgaCtaId ;  /* 0x00000000000989c3 */ /* 0x000f620000008800 */
[----:B------:R-:W-:Y:S02]  /*0570*/  @!UP0 UMOV UR8, 0x400 ;  /* 0x0000040000088882 */ /* 0x000fe40000000000 */
[----:B------:R-:W-:Y:S01]  /*0580*/  IMAD R5, R6, 0x4, R5 ;  /* 0x0000000406057824 */ /* 0x000fe200078e0205 */
[----:B--2---:R-:W-:-:S04]  /*0590*/  I2FP.F32.U32 R9, R2 ;  /* 0x0000000200097245 */ /* 0x004fc80000201000 */
[----:B------:R-:W-:Y:S01]  /*05a0*/  LEA.HI R0, R5, R5, RZ, 0x1 ;  /* 0x0000000505007211 */ /* 0x000fe200078f08ff */
[----:B------:R-:W-:Y:S01]  /*05b0*/  FMUL R9, R9, UR4 ;  /* 0x0000000409097c20 */ /* 0x000fe20008400000 */
[----:B------:R-:W-:Y:S02]  /*05c0*/  UMOV UR4, 0x20 ;  /* 0x0000002000047882 */ /* 0x000fe40000000000 */
[----:B------:R-:W-:Y:S01]  /*05d0*/  LOP3.LUT R6, R0, 0xfffffffe, RZ, 0xc0, !PT ;  /* 0xfffffffe00067812 */ /* 0x000fe200078ec0ff */
[----:B0-----:R-:W-:Y:S01]  /*05e0*/  IMAD.MOV R13, RZ, RZ, -R7 ;  /* 0x000000ffff0d7224 */ /* 0x001fe200078e0a07 */
[----:B------:R-:W-:-:S04]  /*05f0*/  @!UP0 UIADD3 UR4, -UR4, 0x100000, URZ ;  /* 0x0010000004048890 */ /* 0x000fc8000fffe13f */
[----:B------:R-:W-:Y:S02]  /*0600*/  @!UP0 USHF.L.U32 UR5, UR4, 0xb, URZ ;  /* 0x0000000b04058899 */ /* 0x000fe4000800063f */
[----:B------:R-:W-:Y:S01]  /*0610*/  @!UP0 USHF.L.U32 UR4, UR4, 0x1, URZ ;  /* 0x0000000104048899 */ /* 0x000fe2000800063f */
[----:B------:R-:W0:Y:S01]  /*0620*/  F2I.U32.TRUNC.NTZ R9, R9 ;  /* 0x0000000900097305 */ /* 0x000e22000020f000 */
[----:B-1----:R-:W-:Y:S02]  /*0630*/  IMAD R0, R8, R13, UR10 ;  /* 0x0000000a08007e24 */ /* 0x002fe4000f8e020d */
[C---:B------:R-:W-:Y:S02]  /*0640*/  IMAD.IADD R7, R5.reuse, 0x1, -R6 ;  /* 0x0000000105077824 */ /* 0x040fe400078e0a06 */
[----:B------:R-:W-:-:S03]  /*0650*/  IMAD.SHL.U32 R6, R5, 0x4, RZ ;  /* 0x0000000405067824 */ /* 0x000fc600078e00ff */
[----:B------:R-:W-:Y:S01]  /*0660*/  ISETP.NE.AND P2, PT, R7, R0, PT ;  /* 0x000000000700720c */ /* 0x000fe20003f45270 */
[----:B-----5:R-:W-:Y:S01]  /*0670*/  @!UP0 ULEA UR8, UR9, UR8, 0x18 ;  /* 0x0000000809088291 */ /* 0x020fe2000f8ec03f */
[----:B------:R-:W-:Y:S01]  /*0680*/  LOP3.LUT R10, R5, 0xc, R6, 0x78, !PT ;  /* 0x0000000c050a7812 */ /* 0x000fe200078e7806 */
[----:B------:R-:W1:Y:S01]  /*0690*/  LDC R7, c[0x0][0x140] ;  /* 0x00005000ff077b82 */ /* 0x000e620000000800 */
[----:B------:R-:W-:Y:S01]  /*06a0*/  VOTEU.ALL UP0, P0 ;  /* 0x00000000003f7886 */ /* 0x000fe20000000000 */
[----:B------:R-:W-:Y:S01]  /*06b0*/  LOP3.LUT P0, RZ, R4, 0x7, RZ, 0xc0, !PT ;  /* 0x0000000704ff7812 */ /* 0x000fe2000780c0ff */
[----:B0-----:R-:W-:Y:S01]  /*06c0*/  IMAD.MOV R12, RZ, RZ, -R9 ;  /* 0x000000ffff0c7224 */ /* 0x001fe200078e0a09 */
[----:B------:R0:W-:Y:S01]  /*06d0*/  STL [R1+0x74], R10 ;  /* 0x0000740a01007387 */ /* 0x0001e20000100800 */
[----:B------:R-:W-:Y:S01]  /*06e0*/  IMAD.MOV.U32 R4, RZ, RZ, 0x1 ;  /* 0x00000001ff047424 */ /* 0x000fe200078e00ff */
[----:B------:R-:W-:Y:S01]  /*06f0*/  ISETP.LT.U32.AND P0, PT, R10, 0x2, !P0 ;  /* 0x000000020a00780c */ /* 0x000fe20004701070 */
[----:B---3--:R-:W-:-:S03]  /*0700*/  IMAD R6, R11, R12, R2 ;  /* 0x0000000c0b067224 */ /* 0x008fc600078e0202 */
[----:B------:R-:W-:Y:S01]  /*0710*/  @P2 LEA.HI R5, R10, R10, RZ, 0x1 ;  /* 0x0000000a0a052211 */ /* 0x000fe200078f08ff */
[----:B------:R-:W2:Y:S02]  /*0720*/  FENCE.VIEW.ASYNC.S ;  /* 0x00000000000073c6 */ /* 0x000ea40000000000 */
[----:B--2---:R0:W2:Y:S01]  /*0730*/  @!UP0 SYNCS.EXCH.64 URZ, [UR8+0x30], UR4 ;  /* 0x00003004083f85b2 */ /* 0x0040a20008000100 */
[----:B------:R-:W-:-:S04]  /*0740*/  @P2 SHF.R.S32.HI R5, RZ, 0x1, R5 ;  /* 0x00000001ff052819 */ /* 0x000fc80000011405 */
[----:B------:R-:W-:Y:S02]  /*0750*/  @P2 ISETP.NE.AND P3, PT, R5, R6, PT ;  /* 0x000000060500220c */ /* 0x000fe40003f65270 */
[----:B------:R-:W-:Y:S02]  /*0760*/  SEL R5, RZ, 0x1, !P0 ;  /* 0x00000001ff057807 */ /* 0x000fe40004000000 */
[----:B------:R-:W-:Y:S02]  /*0770*/  @P2 SEL R4, RZ, 0x1, P3 ;  /* 0x00000001ff042807 */ /* 0x000fe40001800000 */
[----:B-1----:R-:W-:Y:S02]  /*0780*/  ISETP.EQ.U32.AND P5, PT, R7, 0x1, PT ;  /* 0x000000010700780c */ /* 0x002fe40003fa2070 */
[----:B------:R-:W-:Y:S01]  /*0790*/  LOP3.LUT R4, R4, R5, RZ, 0xc0, !PT ;  /* 0x0000000504047212 */ /* 0x000fe200078ec0ff */
[----:B------:R0:W1:Y:S01]  /*07a0*/  @!UP1 SYNCS.EXCH.64 URZ, [UR8+0x38], UR4 ;  /* 0x00003804083f95b2 */ /* 0x0000620008000100 */
[----:B------:R-:W-:-:S03]  /*07b0*/  NOP ;  /* 0x0000000000007918 */ /* 0x000fc60000000000 */
[----:B------:R0:W-:Y:S06]  /*07c0*/  STL [R1+0x70], R4 ;  /* 0x0000700401007387 */ /* 0x0001ec0000100800 */
[----:B--2---:R-:W-:Y:S05]  /*07d0*/  @!P5 BRA `(.L_x_3) ;  /* 0x000000000008d947 */ /* 0x004fea0003800000 */
[----:B-1--4-:R-:W-:Y:S01]  /*07e0*/  UCGABAR_ARV ;  /* 0x00000000000079c7 */ /* 0x012fe20008000000 */
[----:B------:R-:W-:Y:S05]  /*07f0*/  BRA `(.L_x_4) ;  /* 0x0000000000047947 */ /* 0x000fea0003800000 */
.L_x_3:
[----:B-1--4-:R-:W-:Y:S01]  /*0800*/  NOP ;  /* 0x0000000000007918 */ /* 0x012fe20000000000 */
.L_x_4:
[----:B------:R-:W1:Y:S01]  /*0810*/  LDC R3, c[0x0][0x65c] ;  /* 0x00019700ff037b82 */ /* 0x000e620000000800 */
[----:B0-----:R-:W-:Y:S02]  /*0820*/  IMAD.U32 R4, RZ, RZ, UR10 ;  /* 0x0000000aff047e24 */ /* 0x001fe4000f8e00ff */
[----:B------:R-:W-:Y:S01]  /*0830*/  IMAD.MOV.U32 R5, RZ, RZ, RZ ;  /* 0x000000ffff057224 */ /* 0x000fe200078e00ff */
[----:B-1----:R-:W-:-:S13]  /*0840*/  ISETP.NE.AND P4, PT, R3, 0x1, PT ;  /* 0x000000010300780c */ /* 0x002fda0003f85270 */
[----:B------:R-:W0:Y:S01]  /*0850*/  @P4 LDC R7, c[0x0][0x10] ;  /* 0x00000400ff074b82 */ /* 0x000e220000000800 */
[----:B------:R-:W-:Y:S02]  /*0860*/  @P4 IMAD.MOV.U32 R3, RZ, RZ, RZ ;  /* 0x000000ffff034224 */ /* 0x000fe400078e00ff */
[----:B------:R-:W-:-:S05]  /*0870*/  @P4 IMAD.MOV.U32 R13, RZ, RZ, RZ ;  /* 0x000000ffff0d4224 */ /* 0x000fca00078e00ff */
[----:B------:R-:W1:Y:S01]  /*0880*/  @!P4 LDC R9, c[0x0][0xc] ;  /* 0x00000300ff09cb82 */ /* 0x000e620000000800 */
[----:B0-----:R-:W-:-:S04]  /*0890*/  @P4 IMAD.WIDE.U32 R6, R7, UR10, R2 ;  /* 0x0000000a07064c25 */ /* 0x001fc8000f8e0002 */
[----:B------:R-:W-:Y:S02]  /*08a0*/  @P4 IMAD.MOV.U32 R19, RZ, RZ, R6 ;  /* 0x000000ffff134224 */ /* 0x000fe400078e0006 */
[----:B------:R-:W-:Y:S02]  /*08b0*/  @P4 IMAD.IADD R23, R7, 0x1, R13 ;  /* 0x0000000107174824 */ /* 0x000fe400078e020d */
[----:B-1----:R-:W-:-:S04]  /*08c0*/  @!P4 IMAD.WIDE.U32 R4, R2, R9, R4 ;  /* 0x000000090204c225 */ /* 0x002fc800078e0004 */
[----:B------:R-:W-:Y:S02]  /*08d0*/  @!P4 IMAD.MOV.U32 R19, RZ, RZ, R4 ;  /* 0x000000ffff13c224 */ /* 0x000fe400078e0004 */
[----:B------:R-:W-:-:S03]  /*08e0*/  @!P4 IMAD.MOV.U32 R23, RZ, RZ, R5 ;  /* 0x000000ffff17c224 */ /* 0x000fc600078e0005 */
[----:B------:R0:W-:Y:S04]  /*08f0*/  STL [R1+0x7c], R19 ;  /* 0x00007c1301007387 */ /* 0x0001e80000100800 */
[----:B------:R0:W-:Y:S01]  /*0900*/  STL [R1+0x78], R23 ;  /* 0x0000781701007387 */ /* 0x0001e20000100800 */
[----:B------:R-:W-:Y:S05]  /*0910*/  @!P5 BRA `(.L_x_5) ;  /* 0x00000000000cd947 */ /* 0x000fea0003800000 */
[----:B------:R-:W-:Y:S01]  /*0920*/  UCGABAR_WAIT ;  /* 0x0000000000007dc7 */ /* 0x000fe20008000000 */
[----:B------:R-:W-:Y:S01]  /*0930*/  CCTL.IVALL ;  /* 0x00000000ff00798f */ /* 0x000fe20002000000 */
[----:B------:R-:W-:Y:S05]  /*0940*/  BRA `(.L_x_6) ;  /* 0x0000000000047947 */ /* 0x000fea0003800000 */
.L_x_5:
[----:B------:R-:W-:Y:S06]  /*0950*/  BAR.SYNC.DEFER_BLOCKING 0x0 ;  /* 0x0000000000007b1d */ /* 0x000fec0000010000 */
.L_x_6:
[----:B------:R-:W-:Y:S05]  /*0960*/  @!P1 BRA `(.L_x_7) ;  /* 0x000000e8009c9947 */ /* 0x000fea0003800000 */
[----:B------:R-:W-:-:S06]  /*0970*/  UISETP.GT.U32.AND UP0, UPT, UR11, 0x1, UPT ;  /* 0x000000010b00788c */ /* 0x000fcc000bf04070 */
[----:B------:R-:W-:-:S13]  /*0980*/  PLOP3.LUT P0, PT, PT, PT, UP0, 0x80, 0x0 ;  /* 0x000000000000781c */ /* 0x000fda0003f0f008 */
[----:B------:R-:W-:Y:S05]  /*0990*/  @P0 EXIT ;  /* 0x000000000000094d */ /* 0x000fea0003800000 */
[----:B------:R-:W-:Y:S01]  /*09a0*/  IMAD.MOV.U32 R6, RZ, RZ, -0x1 ;  /* 0xffffffffff067424 */ /* 0x000fe200078e00ff */
[----:B------:R-:W-:Y:S01]  /*09b0*/  ULDC.64 UR4, c[0x0][0x650] ;  /* 0x0001940000047ab9 */ /* 0x000fe20000000a00 */
[----:B------:R-:W-:Y:S01]  /*09c0*/  IMAD.MOV.U32 R5, RZ, RZ, -0x1 ;  /* 0xffffffffff057424 */ /* 0x000fe200078e00ff */
[----:B------:R-:W-:Y:S01]  /*09d0*/  ISETP.GE.U32.AND P0, PT, R19, UR4, PT ;  /* 0x0000000413007c0c */ /* 0x000fe2000bf06070 */
[----:B------:R-:W-:Y:S01]  /*09e0*/  UMOV UR19, 0xffffffff ;  /* 0xffffffff00137882 */ /* 0x000fe20000000000 */
[----:B------:R1:W-:Y:S01]  /*09f0*/  STL [R1+0x80], R6 ;  /* 0x0000800601007387 */ /* 0x0003e20000100800 */
[----:B------:R-:W-:Y:S02]  /*0a00*/  PRMT R4, RZ, 0x7610, R4 ;  /* 0x00007610ff047816 */ /* 0x000fe40000000004 */
[----:B------:R-:W-:Y:S01]  /*0a10*/  ISETP.GE.U32.AND.EX P0, PT, R23, UR5, PT, P0 ;  /* 0x0000000517007c0c */ /* 0x000fe2000bf06100 */
[----:B------:R1:W-:-:S12]  /*0a20*/  STL [R1+0x84], R5 ;  /* 0x0000840501007387 */ /* 0x0003d80000100800 */
[----:B-1----:R-:W-:Y:S05]  /*0a30*/  @P0 BRA `(.L_x_8) ;  /* 0x0000000400380947 */ /* 0x002fea0003800000 */
[----:B------:R-:W1:Y:S01]  /*0a40*/  LDC.64 R14, c[0x0][0x628] ;  /* 0x00018a00ff0e7b82 */ /* 0x000e620000000a00 */
[----:B------:R-:W-:Y:S02]  /*0a50*/  IMAD.MOV.U32 R4, RZ, RZ, R19 ;  /* 0x000000ffff047224 */ /* 0x000fe400078e0013 */
[----:B------:R-:W-:-:S05]  /*0a60*/  IMAD.MOV.U32 R5, RZ, RZ, R23 ;  /* 0x000000ffff057224 */ /* 0x000fca00078e0017 */
[----:B------:R-:W2:Y:S08]  /*0a70*/  LDC R10, c[0x0][0x630] ;  /* 0x00018c00ff0a7b82 */ /* 0x000eb00000000800 */
[----:B------:R-:W3:Y:S01]  /*0a80*/  LDC.64 R16, c[0x0][0x620] ;  /* 0x00018800ff107b82 */ /* 0x000ee20000000a00 */
[----:B-1----:R-:W-:-:S04]  /*0a90*/  ISETP.NE.U32.AND P0, PT, R14, RZ, PT ;  /* 0x000000ff0e00720c */ /* 0x002fc80003f05070 */
[----:B------:R-:W-:-:S13]  /*0aa0*/  ISETP.NE.AND.EX P0, PT, R15, RZ, PT, P0 ;  /* 0x000000ff0f00720c */ /* 0x000fda0003f05300 */
[----:B--23--:R-:W-:Y:S05]  /*0ab0*/  @!P0 BRA `(.L_x_9) ;  /* 0x0000000000288947 */ /* 0x00cfea0003800000 */
[----:B------:R-:W1:Y:S02]  /*0ac0*/  LDC R9, c[0x0][0x634] ;  /* 0x00018d00ff097b82 */ /* 0x000e640000000800 */
[----:B-1----:R-:W-:-:S05]  /*0ad0*/  IADD3 R9, P0, R19, R9, RZ ;  /* 0x0000000913097210 */ /* 0x002fca0007f1e0ff */
[----:B------:R-:W-:-:S04]  /*0ae0*/  IMAD.X R13, RZ, RZ, R23, P0 ;  /* 0x000000ffff0d7224 */ /* 0x000fc800000e0617 */
[----:B------:R-:W-:-:S04]  /*0af0*/  IMAD.WIDE.U32 R4, R13, R14, RZ ;  /* 0x0000000e0d047225 */ /* 0x000fc800078e00ff */
[----:B------:R-:W-:-:S04]  /*0b00*/  IMAD.WIDE.U32 R6, P0, R9, R15, R4 ;  /* 0x0000000f09067225 */ /* 0x000fc80007800004 */
[----:B------:R-:W-:-:S04]  /*0b10*/  IMAD.WIDE.U32 R4, R9, R14, RZ ;  /* 0x0000000e09047225 */ /* 0x000fc800078e00ff */
[----:B------:R-:W-:Y:S01]  /*0b20*/  IMAD.X R9, RZ, RZ, RZ, P0 ;  /* 0x000000ffff097224 */ /* 0x000fe200000e06ff */
[----:B------:R-:W-:Y:S01]  /*0b30*/  IADD3 RZ, P0, R5, R6, RZ ;  /* 0x0000000605ff7210 */ /* 0x000fe20007f1e0ff */
[----:B------:R-:W-:-:S04]  /*0b40*/  IMAD.MOV.U32 R8, RZ, RZ, R7 ;  /* 0x000000ffff087224 */ /* 0x000fc800078e0007 */
[----:B------:R-:W-:-:S08]  /*0b50*/  IMAD.WIDE.U32.X R4, R13, R15, R8, P0 ;  /* 0x0000000f0d047225 */ /* 0x000fd000000e0408 */
.L_x_9:
[----:B------:R-:W1:Y:S01]  /*0b60*/  LDC.64 R20, c[0x0][0x640] ;  /* 0x00019000ff147b82 */ /* 0x000e620000000a00 */
[-C--:B------:R-:W-:Y:S01]  /*0b70*/  SHF.R.U64 R22, R4, R10.reuse, R5 ;  /* 0x0000000a04167219 */ /* 0x080fe20000001205 */
[----:B------:R-:W-:Y:S01]  /*0b80*/  IMAD.MOV.U32 R4, RZ, RZ, R19 ;  /* 0x000000ffff047224 */ /* 0x000fe200078e0013 */
[----:B------:R-:W-:Y:S01]  /*0b90*/  SHF.R.U32.HI R3, RZ, R10, R5 ;  /* 0x0000000aff037219 */ /* 0x000fe20000011605 */
[----:B------:R-:W-:Y:S01]  /*0ba0*/  IMAD.MOV.U32 R5, RZ, RZ, R23 ;  /* 0x000000ffff057224 */ /* 0x000fe200078e0017 */
[----:B------:R-:W-:Y:S01]  /*0bb0*/  IADD3 R7, P0, RZ, -R22, RZ ;  /* 0x80000016ff077210 */ /* 0x000fe20007f1e0ff */
[----:B0-----:R-:W-:Y:S02]  /*0bc0*/  IMAD R23, R11, R12, R2 ;  /* 0x0000000c0b177224 */ /* 0x001fe400078e0202 */
[----:B------:R-:W0:Y:S01]  /*0bd0*/  LDC R8, c[0x0][0x618] ;  /* 0x00018600ff087b82 */ /* 0x000e220000000800 */
[----:B------:R-:W-:Y:S02]  /*0be0*/  IMAD.MOV.U32 R11, RZ, RZ, 0x1 ;  /* 0x00000001ff0b7424 */ /* 0x000fe400078e00ff */
[----:B------:R-:W-:-:S02]  /*0bf0*/  IMAD.X R3, RZ, RZ, ~R3, P0 ;  /* 0x000000ffff037224 */ /* 0x000fc400000e0e03 */
[----:B------:R-:W-:-:S03]  /*0c00*/  IMAD.WIDE.U32 R4, R7, R16, R4 ;  /* 0x0000001007047225 */ /* 0x000fc600078e0004 */
[----:B------:R-:W2:Y:S01]  /*0c10*/  LDC R14, c[0x0][0x608] ;  /* 0x00018200ff0e7b82 */ /* 0x000ea20000000800 */
[----:B------:R-:W-:-:S04]  /*0c20*/  IMAD R6, R3, R16, RZ ;  /* 0x0000001003067224 */ /* 0x000fc800078e02ff */
[----:B------:R-:W-:-:S03]  /*0c30*/  IMAD R3, R7, R17, R6 ;  /* 0x0000001107037224 */ /* 0x000fc600078e0206 */
[----:B------:R-:W3:Y:S01]  /*0c40*/  LDC R18, c[0x0][0x658] ;  /* 0x00019600ff127b82 */ /* 0x000ee20000000800 */
[----:B------:R-:W-:Y:S01]  /*0c50*/  IMAD.IADD R3, R5, 0x1, R3 ;  /* 0x0000000105037824 */ /* 0x000fe200078e0203 */
[----:B-1----:R-:W-:Y:S01]  /*0c60*/  ISETP.NE.U32.AND P0, PT, R20, RZ, PT ;  /* 0x000000ff1400720c */ /* 0x002fe20003f05070 */
[----:B------:R-:W-:-:S03]  /*0c70*/  IMAD.MOV.U32 R5, RZ, RZ, -0x1 ;  /* 0xffffffffff057424 */ /* 0x000fc600078e00ff */
[----:B------:R-:W-:Y:S02]  /*0c80*/  ISETP.NE.AND.EX P0, PT, R21, RZ, PT, P0 ;  /* 0x000000ff1500720c */ /* 0x000fe40003f05300 */
[----:B------:R-:W1:Y:S01]  /*0c90*/  LDC R13, c[0x0][0x600] ;  /* 0x00018000ff0d7b82 */ /* 0x000e620000000800 */
[-CC-:B0-----:R-:W-:Y:S02]  /*0ca0*/  SHF.R.U64 R10, R4, R8.reuse, R3.reuse ;  /* 0x00000008040a7219 */ /* 0x181fe40000001203 */
[----:B------:R-:W-:-:S05]  /*0cb0*/  SHF.R.U32.HI R3, RZ, R8, R3 ;  /* 0x00000008ff037219 */ /* 0x000fca0000011603 */
[----:B------:R-:W0:Y:S01]  /*0cc0*/  LDC R15, c[0x0][0x648] ;  /* 0x00019200ff0f7b82 */ /* 0x000e220000000800 */
[-CC-:B--2---:R-:W-:Y:S02]  /*0cd0*/  SHF.R.U64 R19, R10, R14.reuse, R3.reuse ;  /* 0x0000000e0a137219 */ /* 0x184fe40000001203 */
[----:B------:R-:W-:-:S05]  /*0ce0*/  SHF.R.U32.HI R3, RZ, R14, R3 ;  /* 0x0000000eff037219 */ /* 0x000fca0000011603 */
[----:B------:R-:W2:Y:S01]  /*0cf0*/  LDC R17, c[0x0][0x638] ;  /* 0x00018e00ff117b82 */ /* 0x000ea20000000800 */
[-C--:B---3--:R-:W-:Y:S02]  /*0d00*/  SHF.L.U32 R2, R5, R18.reuse, RZ ;  /* 0x0000001205027219 */ /* 0x088fe400000006ff */
[--C-:B------:R-:W-:Y:S02]  /*0d10*/  SHF.R.U64 R12, R19, R18, R3.reuse ;  /* 0x00000012130c7219 */ /* 0x100fe40000001203 */
[----:B------:R-:W-:Y:S02]  /*0d20*/  LOP3.LUT R8, RZ, R2, RZ, 0x33, !PT ;  /* 0x00000002ff087212 */ /* 0x000fe400078e33ff */
[----:B------:R-:W-:Y:S01]  /*0d30*/  SHF.R.U32.HI R3, RZ, R18, R3 ;  /* 0x00000012ff037219 */ /* 0x000fe20000011603 */
[----:B------:R-:W3:Y:S01]  /*0d40*/  LDC R16, c[0x0][0x610] ;  /* 0x00018400ff107b82 */ /* 0x000ee20000000800 */
[----:B------:R-:W-:Y:S01]  /*0d50*/  IMAD.MOV.U32 R2, RZ, RZ, R12 ;  /* 0x000000ffff027224 */ /* 0x000fe200078e000c */
[----:B------:R-:W-:Y:S06]  /*0d60*/  @!P0 BRA `(.L_x_10) ;  /* 0x0000000000288947 */ /* 0x000fec0003800000 */
[----:B------:R-:W4:Y:S02]  /*0d70*/  LDC R7, c[0x0][0x64c] ;  /* 0x00019300ff077b82 */ /* 0x000f240000000800 */
[----:B----4-:R-:W-:-:S05]  /*0d80*/  IADD3 R7, P0, R12, R7, RZ ;  /* 0x000000070c077210 */ /* 0x010fca0007f1e0ff */
        /* <DEDUP_REMOVED lines=8> */
.L_x_10:
[----:B0-----:R-:W-:Y:S01]  /*0e10*/  SHF.R.U64 R4, R2, R15, R3 ;  /* 0x0000000f02047219 */ /* 0x001fe20000001203 */
[----:B-1----:R-:W-:Y:S01]  /*0e20*/  VIADD R5, R13, 0xffffffff ;  /* 0xffffffff0d057836 */ /* 0x002fe20000000000 */
[----:B------:R-:W-:Y:S02]  /*0e30*/  SHF.L.U32 R2, R11, R18, RZ ;  /* 0x000000120b027219 */ /* 0x000fe400000006ff */
[----:B------:R-:W-:Y:S01]  /*0e40*/  LOP3.LUT R3, R19, R8, RZ, 0xc0, !PT ;  /* 0x0000000813037212 */ /* 0x000fe200078ec0ff */
[----:B------:R-:W-:Y:S01]  /*0e50*/  IMAD.MOV R6, RZ, RZ, -R4 ;  /* 0x000000ffff067224 */ /* 0x000fe200078e0a04 */
[----:B------:R-:W-:Y:S02]  /*0e60*/  SEL R0, R0, R23, !P4 ;  /* 0x0000001700007207 */ /* 0x000fe40006000000 */
[----:B------:R-:W-:Y:S01]  /*0e70*/  LOP3.LUT R5, R10, R5, RZ, 0xc0, !PT ;  /* 0x000000050a057212 */ /* 0x000fe200078ec0ff */
[----:B------:R-:W-:Y:S01]  /*0e80*/  IMAD R3, R2, R4, R3 ;  /* 0x0000000402037224 */ /* 0x000fe200078e0203 */
[----:B------:R-:W-:Y:S01]  /*0e90*/  R2UR UR19, R22 ;  /* 0x00000000161372ca */ /* 0x000fe200000e0000 */
[----:B--2---:R-:W-:-:S02]  /*0ea0*/  IMAD R2, R6, R17, R12 ;  /* 0x0000001106027224 */ /* 0x004fc400078e020c */
[----:B---3--:R-:W-:Y:S02]  /*0eb0*/  IMAD R0, R3, R16, R0 ;  /* 0x0000001003007224 */ /* 0x008fe400078e0200 */
[----:B------:R-:W-:Y:S02]  /*0ec0*/  IMAD R3, R2, R13, R5 ;  /* 0x0000000d02037224 */ /* 0x000fe400078e0205 */
[----:B------:R-:W-:-:S03]  /*0ed0*/  IMAD.MOV.U32 R4, RZ, RZ, 0x1 ;  /* 0x00000001ff047424 */ /* 0x000fc600078e00ff */
[----:B------:R-:W-:Y:S02]  /*0ee0*/  SEL R2, R3, R0, !P4 ;  /* 0x0000000003027207 */ /* 0x000fe40006000000 */
[----:B------:R-:W-:-:S03]  /*0ef0*/  SEL R0, R0, R3, !P4 ;  /* 0x0000000300007207 */ /* 0x000fc60006000000 */
[----:B------:R1:W-:Y:S04]  /*0f00*/  STL [R1+0x84], R2 ;  /* 0x0000840201007387 */ /* 0x0003e80000100800 */
[----:B------:R1:W-:Y:S02]  /*0f10*/  STL [R1+0x80], R0 ;  /* 0x0000800001007387 */ /* 0x0003e40000100800 */
.L_x_8:
[----:B------:R-:W-:-:S08]  /*0f20*/  NOP ;  /* 0x0000000000007918 */ /* 0x000fd00000000000 */
[----:B------:R-:W2:Y:S02]  /*0f30*/  USETMAXREG.TRY_ALLOC.CTAPOOL UP0, 0xe8 ;  /* 0x000000e8000079c8 */ /* 0x000ea40008000600 */
[----:B--2---:R-:W-:-:S13]  /*0f40*/  PLOP3.LUT P0, PT, PT, PT, UP0, 0x80, 0x0 ;  /* 0x000000000000781c */ /* 0x004fda0003f0f008 */
[----:B------:R-:W-:Y:S05]  /*0f50*/  @!P0 BRA `(.L_x_8) ;  /* 0xfffffffc00f08947 */ /* 0x000fea000383ffff */
[----:B------:R-:W-:Y:S01]  /*0f60*/  ULDC.64 UR4, c[0x0][0x598] ;  /* 0x0001660000047ab9 */ /* 0x000fe20000000a00 */
[----:B------:R-:W-:Y:S01]  /*0f70*/  ULDC.64 UR26, c[0x0][0x208] ;  /* 0x00008200001a7ab9 */ /* 0x000fe20000000a00 */
[----:B------:R-:W-:-:S04]  /*0f80*/  ISETP.NE.U32.AND P0, PT, RZ, UR4, PT ;  /* 0x00000004ff007c0c */ /* 0x000fc8000bf05070 */
[----:B------:R-:W-:-:S13]  /*0f90*/  ISETP.NE.AND.EX P0, PT, RZ, UR5, PT, P0 ;  /* 0x00000005ff007c0c */ /* 0x000fda000bf05300 */
[----:B------:R-:W-:Y:S05]  /*0fa0*/  @!P0 BRA `(.L_x_11) ;  /* 0x0000000000208947 */ /* 0x000fea0003800000 */
[----:B-1----:R-:W1:Y:S02]  /*0fb0*/  LDC.64 R2, c[0x0][0x598] ;  /* 0x00016600ff027b82 */ /* 0x002e640000000a00 */
[----:B-1----:R-:W2:Y:S02]  /*0fc0*/  LDG.E.64 R2, desc[UR26][R2.64] ;  /* 0x0000001a02027981 */ /* 0x002ea4000c1e1b00 */
[----:B--2---:R-:W-:-:S04]  /*0fd0*/  ISETP.NE.U32.AND P0, PT, R2, RZ, PT ;  /* 0x000000ff0200720c */ /* 0x004fc80003f05070 */
[----:B------:R-:W-:-:S13]  /*0fe0*/  ISETP.NE.AND.EX P0, PT, R3, RZ, PT, P0 ;  /* 0x000000ff0300720c */ /* 0x000fda0003f05300 */
[----:B------:R-:W-:Y:S05]  /*0ff0*/  @!P0 BRA `(.L_x_11) ;  /* 0x00000000000c8947 */ /* 0x000fea0003800000 */
[----:B------:R-:W2:Y:S02]  /*1000*/  LD.E R2, desc[UR26][R2.64] ;  /* 0x0000001a02027980 */ /* 0x000ea4000c101900 */
[----:B--2---:R-:W-:Y:S01]  /*1010*/  R2UR UR18, R2 ;  /* 0x00000000021272ca */ /* 0x004fe200000e0000 */
[----:B------:R-:W-:-:S14]  /*1020*/  BRA `(.L_x_12) ;  /* 0x0000000000247947 */ /* 0x000fdc0003800000 */
.L_x_11:
[----:B------:R-:W-:Y:S02]  /*1030*/  ULDC.64 UR4, c[0x0][0x588] ;  /* 0x0001620000047ab9 */ /* 0x000fe40000000a00 */
[----:B------:R-:W-:-:S04]  /*1040*/  ISETP.NE.U32.AND P0, PT, RZ, UR4, PT ;  /* 0x00000004ff007c0c */ /* 0x000fc8000bf05070 */
[----:B------:R-:W-:-:S13]  /*1050*/  ISETP.NE.AND.EX P0, PT, RZ, UR5, PT, P0 ;  /* 0x00000005ff007c0c */ /* 0x000fda000bf05300 */
[----:B------:R-:W-:Y:S05]  /*1060*/  @!P0 BRA `(.L_x_13) ;  /* 0x0000000000108947 */ /* 0x000fea0003800000 */
[----:B-1----:R-:W1:Y:S02]  /*1070*/  LDC.64 R2, c[0x0][0x588] ;  /* 0x00016200ff027b82 */ /* 0x002e640000000a00 */
[----:B-1----:R-:W2:Y:S02]  /*1080*/  LDG.E R2, desc[UR26][R2.64] ;  /* 0x0000001a02027981 */ /* 0x002ea4000c1e1900 */
[----:B--2---:R-:W-:Y:S01]  /*1090*/  R2UR UR18, R2 ;  /* 0x00000000021272ca */ /* 0x004fe200000e0000 */
[----:B------:R-:W-:-:S14]  /*10a0*/  BRA `(.L_x_12) ;  /* 0x0000000000047947 */ /* 0x000fdc0003800000 */
.L_x_13:
[----:B------:R-:W-:-:S05]  /*10b0*/  ULDC UR18, c[0x0][0x580] ;  /* 0x0001600000127ab9 */ /* 0x000fca0000000800 */
.L_x_12:
[----:B------:R-:W-:Y:S02]  /*10c0*/  ULDC.64 UR4, c[0x0][0x5a0] ;  /* 0x0001680000047ab9 */ /* 0x000fe40000000a00 */
        /* <DEDUP_REMOVED lines=11> */
.L_x_14:
        /* <DEDUP_REMOVED lines=8> */
.L_x_16:
[----:B------:R-:W-:-:S05]  /*1200*/  ULDC UR17, c[0x0][0x584] ;  /* 0x0001610000117ab9 */ /* 0x000fca0000000800 */
.L_x_15:
[----:B------:R-:W-:-:S13]  /*1210*/  LOP3.LUT P0, RZ, R4, 0xff, RZ, 0xc0, !PT ;  /* 0x000000ff04ff7812 */ /* 0x000fda000780c0ff */
[----:B------:R-:W-:Y:S05]  /*1220*/  @!P0 EXIT ;  /* 0x000000000000894d */ /* 0x000fea0003800000 */
[----:B------:R-:W-:Y:S01]  /*1230*/  ULDC UR4, c[0x0][0x28c] ;  /* 0x0000a30000047ab9 */ /* 0x000fe20000000800 */
[----:B------:R-:W-:Y:S02]  /*1240*/  ULOP3.LUT UR8, UR7, 0x1, URZ, 0xfc, !UPT ;  /* 0x0000000107087892 */ /* 0x000fe4000f8efc3f */
[----:B------:R-:W-:-:S04]  /*1250*/  UIADD3 UR4, UR4, 0xff, URZ ;  /* 0x000000ff04047890 */ /* 0x000fc8000fffe03f */
[----:B------:R-:W-:-:S04]  /*1260*/  USHF.R.S32.HI UR5, URZ, 0x1f, UR4 ;  /* 0x0000001f3f057899 */ /* 0x000fc80008011404 */
[----:B------:R-:W-:-:S03]  /*1270*/  ULEA.HI UR5, UR5, UR4, URZ, 0x8 ;  /* 0x0000000405057291 */ /* 0x000fc6000f8f403f */
[----:B------:R-:W-:Y:S01]  /*1280*/  UMOV UR4, URZ ;  /* 0x0000003f00047c82 */ /* 0x000fe20008000000 */
[----:B------:R-:W-:-:S03]  /*1290*/  USHF.R.S32.HI UR9, URZ, 0x8, UR5 ;  /* 0x000000083f097899 */ /* 0x000fc60008011405 */
[----:B------:R-:W-:-:S09]  /*12a0*/  UMOV UR5, URZ ;  /* 0x0000003f00057c82 */ /* 0x000fd20008000000 */
.L_x_297:
[----:B-1----:R-:W1:Y:S01]  /*12b0*/  S2R R0, SR_TID.X ;  /* 0x0000000000007919 */ /* 0x002e620000002100 */
[----:B--2---:R-:W2:Y:S01]  /*12c0*/  S2UR UR14, SR_CgaCtaId ;  /* 0x00000000000e79c3 */ /* 0x004ea20000008800 */
[----:B------:R-:W-:Y:S01]  /*12d0*/  UMOV UR13, 0x400 ;  /* 0x00000400000d7882 */ /* 0x000fe20000000000 */
[----:B------:R-:W-:Y:S01]  /*12e0*/  UMOV UR6, URZ ;  /* 0x0000003f00067c82 */ /* 0x000fe20008000000 */
[----:B------:R-:W-:Y:S01]  /*12f0*/  STL [R1+0x6c], RZ ;  /* 0x00006cff01007387 */ /* 0x000fe20000100800 */
[----:B------:R-:W-:Y:S01]  /*1300*/  UMOV UR20, URZ ;  /* 0x0000003f00147c82 */ /* 0x000fe20008000000 */
[----:B------:R-:W-:Y:S01]  /*1310*/  UMOV UR21, URZ ;  /* 0x0000003f00157c82 */ /* 0x000fe20008000000 */
[----:B------:R-:W-:Y:S01]  /*1320*/  UMOV UR12, UR5 ;  /* 0x00000005000c7c82 */ /* 0x000fe20008000000 */
[----:B------:R-:W-:Y:S01]  /*1330*/  STL [R1+0x68], RZ ;  /* 0x000068ff01007387 */ /* 0x000fe20000100800 */
[----:B---3--:R-:W3:Y:S01]  /*1340*/  LDC R2, c[0x0][0x28c] ;  /* 0x0000a300ff027b82 */ /* 0x008ee20000000800 */
[----:B------:R-:W-:Y:S01]  /*1350*/  UMOV UR15, UR4 ;  /* 0x00000004000f7c82 */ /* 0x000fe20008000000 */
[----:B------:R-:W-:Y:S01]  /*1360*/  CS2R R4, SRZ ;  /* 0x0000000000047805 */ /* 0x000fe2000001ff00 */
[----:B------:R-:W-:Y:S01]  /*1370*/  STL [R1+0x64], RZ ;  /* 0x000064ff01007387 */ /* 0x000fe20000100800 */
[----:B------:R-:W-:-:S02]  /*1380*/  CS2R R6, SRZ ;  /* 0x0000000000067805 */ /* 0x000fc4000001ff00 */
[----:B------:R-:W-:Y:S02]  /*1390*/  CS2R R8, SRZ ;  /* 0x0000000000087805 */ /* 0x000fe4000001ff00 */
[----:B------:R-:W-:Y:S01]  /*13a0*/  CS2R R10, SRZ ;  /* 0x00000000000a7805 */ /* 0x000fe2000001ff00 */
[----:B------:R-:W-:Y:S01]  /*13b0*/  STL [R1+0x60], RZ ;  /* 0x000060ff01007387 */ /* 0x000fe20000100800 */
[----:B------:R-:W-:Y:S02]  /*13c0*/  CS2R R12, SRZ ;  /* 0x00000000000c7805 */ /* 0x000fe4000001ff00 */
[----:B------:R-:W-:Y:S02]  /*13d0*/  CS2R R14, SRZ ;  /* 0x00000000000e7805 */ /* 0x000fe4000001ff00 */
[----:B------:R-:W-:Y:S01]  /*13e0*/  CS2R R16, SRZ ;  /* 0x0000000000107805 */ /* 0x000fe2000001ff00 */
[----:B------:R-:W-:Y:S01]  /*13f0*/  STL [R1+0x5c], RZ ;  /* 0x00005cff01007387 */ /* 0x000fe20000100800 */
[----:B0-----:R-:W-:-:S02]  /*1400*/  CS2R R18, SRZ ;  /* 0x0000000000127805 */ /* 0x001fc4000001ff00 */
[----:B------:R-:W-:Y:S02]  /*1410*/  CS2R R20, SRZ ;  /* 0x0000000000147805 */ /* 0x000fe4000001ff00 */
[----:B------:R-:W-:Y:S01]  /*1420*/  CS2R R22, SRZ ;  /* 0x0000000000167805 */ /* 0x000fe2000001ff00 */
[----:B------:R-:W-:Y:S01]  /*1430*/  STL [R1+0x58], RZ ;  /* 0x000058ff01007387 */ /* 0x000fe20000100800 */
[----:B--2---:R-:W-:Y:S01]  /*1440*/  ULEA UR13, UR14, UR13, 0x18 ;  /* 0x0000000d0e0d7291 */ /* 0x004fe2000f8ec03f */
[----:B------:R-:W-:Y:S02]  /*1450*/  CS2R R152, SRZ ;  /* 0x0000000000987805 */ /* 0x000fe4000001ff00 */
[----:B------:R-:W-:Y:S01]  /*1460*/  CS2R R154, SRZ ;  /* 0x00000000009a7805 */ /* 0x000fe2000001ff00 */
[----:B------:R-:W-:Y:S01]  /*1470*/  STL [R1+0x54], RZ ;  /* 0x000054ff01007387 */ /* 0x000fe20000100800 */
[----:B------:R-:W-:Y:S02]  /*1480*/  CS2R R156, SRZ ;  /* 0x00000000009c7805 */ /* 0x000fe4000001ff00 */
[----:B------:R-:W-:-:S02]  /*1490*/  CS2R R158, SRZ ;  /* 0x00000000009e7805 */ /* 0x000fc4000001ff00 */
[----:B------:R-:W-:Y:S02]  /*14a0*/  CS2R R160, SRZ ;  /* 0x0000000000a07805 */ /* 0x000fe4000001ff00 */
[----:B-1----:R-:W-:Y:S01]  /*14b0*/  LOP3.LUT R0, R0, 0x80, RZ, 0xc0, !PT ;  /* 0x0000008000007812 */ /* 0x002fe200078ec0ff */
[----:B------:R-:W-:Y:S01]  /*14c0*/  STL [R1+0x50], RZ ;  /* 0x000050ff01007387 */ /* 0x000fe20000100800 */
[----:B---3--:R-:W-:Y:S02]  /*14d0*/  ISETP.GE.AND P0, PT, R2, 0x1, PT ;  /* 0x000000010200780c */ /* 0x008fe40003f06270 */
[----:B------:R-:W-:Y:S02]  /*14e0*/  CS2R R2, SRZ ;  /* 0x0000000000027805 */ /* 0x000fe4000001ff00 */
[----:B------:R-:W-:Y:S01]  /*14f0*/  SHF.R.U32.HI R0, RZ, 0x7, R0 ;  /* 0x00000007ff007819 */ /* 0x000fe20000011600 */
        /* <DEDUP_REMOVED lines=8> */
[----:B------:R-:W0:Y:S01]  /*1580*/  SHFL.IDX PT, R0, R0, RZ, 0x1f ;  /* 0x00001fff00007589 */ /* 0x000e2200000e0000 */
[----:B------:R-:W-:-:S02]  /*1590*/  CS2R R174, SRZ ;  /* 0x0000000000ae7805 */ /* 0x000fc4000001ff00 */
[----:B------:R-:W-:Y:S02]  /*15a0*/  CS2R R176, SRZ ;  /* 0x0000000000b07805 */ /* 0x000fe4000001ff00 */
[----:B------:R-:W-:Y:S01]  /*15b0*/  CS2R R178, SRZ ;  /* 0x0000000000b27805 */ /* 0x000fe2000001ff00 */
[----:B------:R1:W-:Y:S01]  /*15c0*/  STL [R1+0x44], RZ ;  /* 0x000044ff01007387 */ /* 0x0003e20000100800 */
[----:B------:R-:W-:Y:S02]  /*15d0*/  CS2R R180, SRZ ;  /* 0x0000000000b47805 */ /* 0x000fe4000001ff00 */
[----:B------:R-:W-:Y:S02]  /*15e0*/  CS2R R182, SRZ ;  /* 0x0000000000b67805 */ /* 0x000fe4000001ff00 */
[----:B------:R-:W-:Y:S01]  /*15f0*/  CS2R R184, SRZ ;  /* 0x0000000000b87805 */ /* 0x000fe2000001ff00 */
[----:B------:R1:W-:Y:S01]  /*1600*/  STL [R1+0x40], RZ ;  /* 0x000040ff01007387 */ /* 0x0003e20000100800 */
        /* <DEDUP_REMOVED lines=14> */
[----:B------:R-:W-:Y:S02]  /*16f0*/  CS2R R208, SRZ ;  /* 0x0000000000d07805 */ /* 0x000fe4000001ff00 */
[----:B0-----:R-:W-:Y:S01]  /*1700*/  R2UR UR10, R0 ;  /* 0x00000000000a72ca */ /* 0x001fe200000e0000 */
[----:B------:R1:W-:Y:S01]  /*1710*/  STL [R1+0x30], RZ ;  /* 0x000030ff01007387 */ /* 0x0003e20000100800 */
[----:B------:R-:W-:Y:S01]  /*1720*/  IMAD.MOV.U32 R0, RZ, RZ, RZ ;  /* 0x000000ffff007224 */ /* 0x000fe200078e00ff */
[----:B------:R-:W-:-:S02]  /*1730*/  CS2R R210, SRZ ;  /* 0x0000000000d27805 */ /* 0x000fc4000001ff00 */
[----:B------:R-:W-:Y:S01]  /*1740*/  CS2R R212, SRZ ;  /* 0x0000000000d47805 */ /* 0x000fe2000001ff00 */
[----:B------:R1:W-:Y:S01]  /*1750*/  STL [R1+0x2c], RZ ;  /* 0x00002cff01007387 */ /* 0x0003e20000100800 */
[----:B------:R-:W-:Y:S02]  /*1760*/  CS2R R214, SRZ ;  /* 0x0000000000d67805 */ /* 0x000fe4000001ff00 */
[----:B------:R-:W-:Y:S02]  /*1770*/  CS2R R216, SRZ ;  /* 0x0000000000d87805 */ /* 0x000fe4000001ff00 */
[----:B------:R-:W-:Y:S01]  /*1780*/  CS2R R218, SRZ ;  /* 0x0000000000da7805 */ /* 0x000fe2000001ff00 */
[----:B------:R1:W-:Y:S01]  /*1790*/  STL [R1+0x28], RZ ;  /* 0x000028ff01007387 */ /* 0x0003e20000100800 */
[----:B------:R-:W-:Y:S02]  /*17a0*/  CS2R R220, SRZ ;  /* 0x0000000000dc7805 */ /* 0x000fe4000001ff00 */
[----:B------:R-:W-:-:S02]  /*17b0*/  CS2R R222, SRZ ;  /* 0x0000000000de7805 */ /* 0x000fc4000001ff00 */
[----:B------:R-:W-:Y:S01]  /*17c0*/  CS2R R224, SRZ ;  /* 0x0000000000e07805 */ /* 0x000fe2000001ff00 */
[----:B------:R1:W-:Y:S01]  /*17d0*/  STL [R1+0x24], RZ ;  /* 0x000024ff01007387 */ /* 0x0003e20000100800 */
[----:B------:R-:W-:Y:S01]  /*17e0*/  ULEA.HI UR11, UR10, UR10, URZ, 0x1 ;  /* 0x0000000a0a0b7291 */ /* 0x000fe2000f8f083f */
[----:B------:R-:W-:Y:S01]  /*17f0*/  CS2R R226, SRZ ;  /* 0x0000000000e27805 */ /* 0x000fe2000001ff00 */
[----:B------:R-:W-:Y:S01]  /*1800*/  IMAD.MOV.U32 R228, RZ, RZ, RZ ;  /* 0x000000ffffe47224 */ /* 0x000fe200078e00ff */
[----:B------:R1:W-:Y:S01]  /*1810*/  STL [R1+0x20], RZ ;  /* 0x000020ff01007387 */ /* 0x0003e20000100800 */
[----:B------:R-:W-:Y:S01]  /*1820*/  ULOP3.LUT UR11, UR11, 0x7fffe, URZ, 0xc0, !UPT ;  /* 0x0007fffe0b0b7892 */ /* 0x000fe2000f8ec03f */
[----:B------:R-:W-:Y:S02]  /*1830*/  CS2R R88, SRZ ;  /* 0x0000000000587805 */ /* 0x000fe4000001ff00 */
[----:B------:R-:W-:Y:S01]  /*1840*/  CS2R R90, SRZ ;  /* 0x00000000005a7805 */ /* 0x000fe2000001ff00 */
[----:B------:R1:W-:Y:S01]  /*1850*/  STL [R1+0x1c], RZ ;  /* 0x00001cff01007387 */ /* 0x0003e20000100800 */
[----:B------:R-:W-:Y:S01]  /*1860*/  UIADD3 UR11, UR10, -UR11, URZ ;  /* 0x8000000b0a0b7290 */ /* 0x000fe2000fffe03f */
[----:B------:R-:W-:-:S02]  /*1870*/  CS2R R92, SRZ ;  /* 0x00000000005c7805 */ /* 0x000fc4000001ff00 */
[----:B------:R-:W-:Y:S01]  /*1880*/  CS2R R94, SRZ ;  /* 0x00000000005e7805 */ /* 0x000fe2000001ff00 */
[----:B------:R1:W-:Y:S01]  /*1890*/  STL [R1+0x18], RZ ;  /* 0x000018ff01007387 */ /* 0x0003e20000100800 */
[----:B------:R-:W-:Y:S01]  /*18a0*/  ULEA UR11, UR11, UR13, 0xd ;  /* 0x0000000d0b0b7291 */ /* 0x000fe2000f8e683f */
[----:B------:R-:W-:Y:S02]  /*18b0*/  CS2R R96, SRZ ;  /* 0x0000000000607805 */ /* 0x000fe4000001ff00 */
[----:B------:R-:W-:Y:S01]  /*18c0*/  CS2R R98, SRZ ;  /* 0x0000000000627805 */ /* 0x000fe2000001ff00 */
[----:B------:R1:W-:Y:S01]  /*18d0*/  STL [R1+0x14], RZ ;  /* 0x000014ff01007387 */ /* 0x0003e20000100800 */
[----:B------:R-:W-:Y:S01]  /*18e0*/  UIADD3 UR11, UR11, 0x100, URZ ;  /* 0x000001000b0b7890 */ /* 0x000fe2000fffe03f */
[----:B------:R-:W-:Y:S02]  /*18f0*/  CS2R R100, SRZ ;  /* 0x0000000000647805 */ /* 0x000fe4000001ff00 */
[----:B------:R-:W-:Y:S01]  /*1900*/  CS2R R102, SRZ ;  /* 0x0000000000667805 */ /* 0x000fe2000001ff00 */
[----:B------:R1:W-:Y:S01]  /*1910*/  STL [R1+0x10], RZ ;  /* 0x000010ff01007387 */ /* 0x0003e20000100800 */
[----:B------:R-:W-:Y:S01]  /*1920*/  USHF.R.U32.HI UR11, URZ, 0x4, UR11 ;  /* 0x000000043f0b7899 */ /* 0x000fe2000801160b */
[----:B------:R-:W-:-:S02]  /*1930*/  CS2R R104, SRZ ;  /* 0x0000000000687805 */ /* 0x000fc4000001ff00 */
[----:B------:R-:W-:Y:S01]  /*1940*/  CS2R R106, SRZ ;  /* 0x00000000006a7805 */ /* 0x000fe2000001ff00 */
[----:B------:R1:W-:Y:S01]  /*1950*/  STL [R1+0xc], RZ ;  /* 0x00000cff01007387 */ /* 0x0003e20000100800 */
[----:B------:R-:W-:Y:S01]  /*1960*/  ULOP3.LUT UR14, UR11, 0x3fff, URZ, 0xc0, !UPT ;  /* 0x00003fff0b0e7892 */ /* 0x000fe2000f8ec03f */
        /* <DEDUP_REMOVED lines=10> */
[----:B------:R1:W-:Y:S01]  /*1a10*/  STL [R1], RZ ;  /* 0x000000ff01007387 */ /* 0x0003e20000100800 */
[----:B------:R-:W-:Y:S02]  /*1a20*/  CS2R R124, SRZ ;  /* 0x00000000007c7805 */ /* 0x000fe4000001ff00 */
[----:B------:R-:W-:Y:S02]  /*1a30*/  CS2R R126, SRZ ;  /* 0x00000000007e7805 */ /* 0x000fe4000001ff00 */
[----:B------:R-:W-:Y:S02]  /*1a40*/  CS2R R128, SRZ ;  /* 0x0000000000807805 */ /* 0x000fe4000001ff00 */
[----:B------:R-:W-:-:S02]  /*1a50*/  CS2R R130, SRZ ;  /* 0x0000000000827805 */ /* 0x000fc4000001ff00 */
[----:B------:R-:W-:Y:S02]  /*1a60*/  CS2R R132, SRZ ;  /* 0x0000000000847805 */ /* 0x000fe4000001ff00 */
[----:B------:R-:W-:Y:S02]  /*1a70*/  CS2R R134, SRZ ;  /* 0x0000000000867805 */ /* 0x000fe4000001ff00 */
        /* <DEDUP_REMOVED lines=9> */
[----:B----4-:R-:W-:-:S02]  /*1b10*/  CS2R R26, SRZ ;  /* 0x00000000001a7805 */ /* 0x010fc4000001ff00 */
        /* <DEDUP_REMOVED lines=29> */
[----:B------:R-:W-:Y:S01]  /*1cf0*/  CS2R R86, SRZ ;  /* 0x0000000000567805 */ /* 0x000fe2000001ff00 */
[----:B-1----:R-:W-:Y:S06]  /*1d00*/  @!P0 BRA `(.L_x_17) ;  /* 0x0000001400408947 */ /* 0x002fec0003800000 */
[----:B------:R-:W-:-:S06]  /*1d10*/  UISETP.NE.AND UP0, UPT, UR8, 0x3, UPT ;  /* 0x000000030800788c */ /* 0x000fcc000bf05270 */
[----:B------:R-:W-:-:S13]  /*1d20*/  PLOP3.LUT P1, PT, PT, PT, UP0, 0x80, 0x0 ;  /* 0x000000000000781c */ /* 0x000fda0003f2f008 */
[----:B------:R-:W-:Y:S05]  /*1d30*/  @!P1 BRA `(.L_x_18) ;  /* 0x0000000000049947 */ /* 0x000fea0003800000 */
[----:B------:R-:W-:Y:S01]  /*1d40*/  BPT.TRAP 0x1 ;  /* 0x000000040000795c */ /* 0x000fe20000300000 */
.L_x_18:
[----:B------:R-:W-:Y:S01]  /*1d50*/  ULEA UR6, UR5, UR13, 0x3 ;  /* 0x0000000d05067291 */ /* 0x000fe2000f8e183f */
[----:B------:R-:W-:-:S05]  /*1d60*/  IMAD.U32 R0, RZ, RZ, UR4 ;  /* 0x00000004ff007e24 */ /* 0x000fca000f8e00ff */
[----:B------:R-:W-:-:S04]  /*1d70*/  SHF.L.U32 R0, R0, 0x1f, RZ ;  /* 0x0000001f00007819 */ /* 0x000fc800000006ff */
[----:B------:R0:W1:Y:S01]  /*1d80*/  SYNCS.PHASECHK.TRANS64.TRYWAIT P0, [UR6], R0 ;  /* 0x00000000ff0075a7 */ /* 0x0000620008000146 */
[----:B------:R-:W-:Y:S05]  /*1d90*/  @!P1 BRA `(.L_x_19) ;  /* 0x0000000000049947 */ /* 0x000fea0003800000 */
[----:B------:R-:W-:Y:S01]  /*1da0*/  BPT.TRAP 0x1 ;  /* 0x000000040000795c */ /* 0x000fe20000300000 */
.L_x_19:
[----:B-1----:R-:W-:Y:S05]  /*1db0*/  @P0 BRA `(.L_x_20) ;  /* 0x0000000000080947 */ /* 0x002fea0003800000 */
[----:B------:R-:W1:Y:S02]  /*1dc0*/  SYNCS.PHASECHK.TRANS64.TRYWAIT P0, [UR6], R0 ;  /* 0x00000000ff0075a7 */ /* 0x000e640008000146 */
[----:B-1----:R-:W-:Y:S05]  /*1dd0*/  @!P0 BRA `(.L_x_21) ;  /* 0x000000ec00048947 */ /* 0x002fea0003800000 */
.L_x_20:
[----:B------:R-:W-:Y:S01]  /*1de0*/  UIADD3 UR6, UR13, 0x18100, URZ ;  /* 0x000181000d067890 */ /* 0x000fe2000fffe03f */
[----:B------:R-:W-:Y:S01]  /*1df0*/  WARPGROUP.ARRIVE ;  /* 0x00000000000079c5 */ /* 0x000fe20000000000 */
[----:B------:R-:W-:Y:S01]  /*1e00*/  ULOP3.LUT UR10, UR14, 0x10000, URZ, 0xfc, !UPT ;  /* 0x000100000e0a7892 */ /* 0x000fe2000f8efc3f */
[----:B------:R2:W-:Y:S01]  /*1e10*/  STL [R1+0x6c], RZ ;  /* 0x00006cff01007387 */ /* 0x0005e20000100800 */
[----:B------:R-:W-:Y:S01]  /*1e20*/  USHF.R.U32.HI UR6, URZ, 0x4, UR6 ;  /* 0x000000043f067899 */ /* 0x000fe20008011606 */
[----:B01----:R-:W-:Y:S01]  /*1e30*/  IMAD.MOV.U32 R0, RZ, RZ, RZ ;  /* 0x000000ffff007224 */ /* 0x003fe200078e00ff */
[----:B------:R-:W-:Y:S01]  /*1e40*/  UIMAD UR10, UR5, 0xc00, UR10 ;  /* 0x00000c00050a78a4 */ /* 0x000fe2000f8e020a */
[----:B------:R2:W-:Y:S01]  /*1e50*/  STL [R1+0x68], RZ ;  /* 0x000068ff01007387 */ /* 0x0005e20000100800 */
[----:B------:R-:W-:Y:S01]  /*1e60*/  ULOP3.LUT UR6, UR6, 0x3fff, URZ, 0xc0, !UPT ;  /* 0x00003fff06067892 */ /* 0x000fe2000f8ec03f */
[----:B------:R-:W-:Y:S01]  /*1e70*/  CS2R R2, SRZ ;  /* 0x0000000000027805 */ /* 0x000fe2000001ff00 */
[----:B------:R-:W-:Y:S01]  /*1e80*/  UMOV UR21, 0x40000040 ;  /* 0x4000004000157882 */ /* 0x000fe20000000000 */
[----:B------:R-:W-:Y:S01]  /*1e90*/  UMOV UR23, 0x40000040 ;  /* 0x4000004000177882 */ /* 0x000fe20000000000 */
[----:B------:R-:W-:Y:S01]  /*1ea0*/  ULOP3.LUT UR6, UR6, 0x10000, URZ, 0xfc, !UPT ;  /* 0x0001000006067892 */ /* 0x000fe2000f8efc3f */
[----:B------:R2:W-:Y:S01]  /*1eb0*/  STL [R1+0x64], RZ ;  /* 0x000064ff01007387 */ /* 0x0005e20000100800 */
[----:B------:R-:W-:Y:S01]  /*1ec0*/  UMOV UR20, UR10 ;  /* 0x0000000a00147c82 */ /* 0x000fe20008000000 */
[----:B------:R-:W-:Y:S01]  /*1ed0*/  CS2R R4, SRZ ;  /* 0x0000000000047805 */ /* 0x000fe2000001ff00 */
[----:B------:R-:W-:Y:S01]  /*1ee0*/  ULEA UR12, UR5, UR6, 0xb ;  /* 0x00000006050c7291 */ /* 0x000fe2000f8e583f */
[----:B------:R2:W-:Y:S01]  /*1ef0*/  STL [R1+0x60], RZ ;  /* 0x000060ff01007387 */ /* 0x0005e20000100800 */
[----:B------:R-:W-:Y:S01]  /*1f00*/  CS2R R6, SRZ ;  /* 0x0000000000067805 */ /* 0x000fe2000001ff00 */
[----:B------:R-:W-:Y:S01]  /*1f10*/  UMOV UR6, 0x8 ;  /* 0x0000000800067882 */ /* 0x000fe20000000000 */
[----:B------:R-:W-:Y:S01]  /*1f20*/  CS2R R8, SRZ ;  /* 0x0000000000087805 */ /* 0x000fe2000001ff00 */
[----:B------:R2:W-:Y:S01]  /*1f30*/  STL [R1+0x5c], RZ ;  /* 0x00005cff01007387 */ /* 0x0005e20000100800 */
[----:B------:R-:W-:Y:S01]  /*1f40*/  CS2R R10, SRZ ;  /* 0x00000000000a7805 */ /* 0x000fe2000001ff00 */
[----:B------:R-:W-:Y:S01]  /*1f50*/  UMOV UR22, UR12 ;  /* 0x0000000c00167c82 */ /* 0x000fe20008000000 */
[----:B------:R-:W-:Y:S01]  /*1f60*/  CS2R R12, SRZ ;  /* 0x00000000000c7805 */ /* 0x000fe2000001ff00 */
[----:B------:R-:W-:Y:S01]  /*1f70*/  QGMMA.64x128x32.F32.E4M3.E4M3 R88, gdesc[UR20], RZ, !UPT ;  /* 0x01e00000145879f3 */ /* 0x000fe2000c7008ff */
[----:B------:R-:W-:Y:S01]  /*1f80*/  UIADD3 UR20, UR10, 0x400, URZ ;  /* 0x000004000a147890 */ /* 0x000fe2000fffe03f */
[----:B------:R2:W-:Y:S01]  /*1f90*/  STL [R1+0x58], RZ ;  /* 0x000058ff01007387 */ /* 0x0005e20000100800 */
[----:B------:R-:W-:Y:S01]  /*1fa0*/  UMOV UR21, 0x40000040 ;  /* 0x4000004000157882 */ /* 0x000fe20000000000 */
[----:B------:R-:W-:-:S02]  /*1fb0*/  CS2R R14, SRZ ;  /* 0x00000000000e7805 */ /* 0x000fc4000001ff00 */
[----:B------:R-:W-:Y:S01]  /*1fc0*/  CS2R R16, SRZ ;  /* 0x0000000000107805 */ /* 0x000fe2000001ff00 */
[----:B------:R2:W-:Y:S01]  /*1fd0*/  STL [R1+0x54], RZ ;  /* 0x000054ff01007387 */ /* 0x0005e20000100800 */
[----:B------:R-:W-:Y:S02]  /*1fe0*/  CS2R R18, SRZ ;  /* 0x0000000000127805 */ /* 0x000fe4000001ff00 */
[----:B------:R-:W-:Y:S02]  /*1ff0*/  CS2R R20, SRZ ;  /* 0x0000000000147805 */ /* 0x000fe4000001ff00 */
[----:B------:R-:W-:Y:S01]  /*2000*/  CS2R R22, SRZ ;  /* 0x0000000000167805 */ /* 0x000fe2000001ff00 */
[----:B------:R2:W-:Y:S01]  /*2010*/  STL [R1+0x50], RZ ;  /* 0x000050ff01007387 */ /* 0x0005e20000100800 */
[----:B------:R-:W-:Y:S01]  /*2020*/  CS2R R152, SRZ ;  /* 0x0000000000987805 */ /* 0x000fe2000001ff00 */
[----:B------:R-:W-:Y:S01]  /*2030*/  QGMMA.64x128x32.F32.E4M3.E4M3 R24, gdesc[UR20], RZ, !UPT ;  /* 0x01e00000141879f3 */ /* 0x000fe2000c7008ff */
[----:B------:R-:W-:Y:S01]  /*2040*/  UIADD3 UR20, UR10, 0x2, URZ ;  /* 0x000000020a147890 */ /* 0x000fe2000fffe03f */
[----:B------:R2:W-:Y:S01]  /*2050*/  STL [R1+0x4c], RZ ;  /* 0x00004cff01007387 */ /* 0x0005e20000100800 */
[----:B------:R-:W-:Y:S01]  /*2060*/  UIADD3 UR22, UR12, 0x2, URZ ;  /* 0x000000020c167890 */ /* 0x000fe2000fffe03f */
[----:B------:R-:W-:Y:S01]  /*2070*/  CS2R R154, SRZ ;  /* 0x00000000009a7805 */ /* 0x000fe2000001ff00 */
[----:B------:R-:W-:Y:S01]  /*2080*/  UMOV UR21, 0x40000040 ;  /* 0x4000004000157882 */ /* 0x000fe20000000000 */
[----:B------:R-:W-:Y:S01]  /*2090*/  UMOV UR23, 0x40000040 ;  /* 0x4000004000177882 */ /* 0x000fe20000000000 */
        /* <DEDUP_REMOVED lines=49> */
[----:B------:R-:W-:-:S03]  /*23b0*/  IMAD.MOV.U32 R228, RZ, RZ, RZ ;  /* 0x000000ffffe47224 */ /* 0x000fc600078e00ff */
[----:B------:R2:W-:Y:S04]  /*23c0*/  STL [R1+0x14], RZ ;  /* 0x000014ff01007387 */ /* 0x0005e80000100800 */
[----:B------:R2:W-:Y:S04]  /*23d0*/  STL [R1+0x10], RZ ;  /* 0x000010ff01007387 */ /* 0x0005e80000100800 */
[----:B------:R2:W-:Y:S04]  /*23e0*/  STL [R1+0xc], RZ ;  /* 0x00000cff01007387 */ /* 0x0005e80000100800 */
[----:B------:R2:W-:Y:S04]  /*23f0*/  STL [R1+0x8], RZ ;  /* 0x000008ff01007387 */ /* 0x0005e80000100800 */
[----:B------:R2:W-:Y:S04]  /*2400*/  STL [R1+0x4], RZ ;  /* 0x000004ff01007387 */ /* 0x0005e80000100800 */
[----:B------:R2:W-:Y:S01]  /*2410*/  STL [R1], RZ ;  /* 0x000000ff01007387 */ /* 0x0005e20000100800 */
[----:B------:R-:W-:Y:S01]  /*2420*/  QGMMA.64x128x32.F32.E4M3.E4M3 R88, gdesc[UR20], R88 ;  /* 0x01e00000145879f3 */ /* 0x000fe20008700858 */
[----:B------:R-:W-:Y:S01]  /*2430*/  UIADD3 UR20, UR10, 0x402, URZ ;  /* 0x000004020a147890 */ /* 0x000fe2000fffe03f */
[----:B------:R-:W-:-:S10]  /*2440*/  UMOV UR21, 0x40000040 ;  /* 0x4000004000157882 */ /* 0x000fd40000000000 */
[----:B------:R-:W-:Y:S01]  /*2450*/  QGMMA.64x128x32.F32.E4M3.E4M3 R24, gdesc[UR20], R24 ;  /* 0x01e00000141879f3 */ /* 0x000fe20008700818 */
[----:B------:R-:W-:Y:S02]  /*2460*/  UIADD3 UR20, UR10, 0x4, URZ ;  /* 0x000000040a147890 */ /* 0x000fe4000fffe03f */
[----:B------:R-:W-:Y:S01]  /*2470*/  UIADD3 UR22, UR12, 0x4, URZ ;  /* 0x000000040c167890 */ /* 0x000fe2000fffe03f */
[----:B------:R-:W-:Y:S01]  /*2480*/  UMOV UR21, 0x40000040 ;  /* 0x4000004000157882 */ /* 0x000fe20000000000 */
[----:B------:R-:W-:-:S07]  /*2490*/  UMOV UR23, 0x40000040 ;  /* 0x4000004000177882 */ /* 0x000fce0000000000 */
        /* <DEDUP_REMOVED lines=42> */
[----:B------:R-:W-:Y:S02]  /*2740*/  UMOV UR21, 0x40000040 ;  /* 0x4000004000157882 */ /* 0x000fe40000000000 */
[----:B------:R-:W-:Y:S02]  /*2750*/  ULDC UR10, c[0x0][0x50c] ;  /* 0x00014300000a7ab9 */ /* 0x000fe40000000800 */
[----:B------:R-:W-:-:S06]  /*2760*/  UISETP.NE.AND UP0, UPT, UR10, 0x8, UPT ;  /* 0x000000080a00788c */ /* 0x000fcc000bf05270 */
[----:B------:R-:W-:Y:S01]  /*2770*/  QGMMA.64x128x32.F32.E4M3.E4M3 R24, gdesc[UR20], R24, gsb0 ;  /* 0x01e00000141879f3 */ /* 0x000fe20008000818 */
[----:B------:R-:W-:-:S06]  /*2780*/  USEL UR20, URZ, 0x1, UP0 ;  /* 0x000000013f147887 */ /* 0x000fcc0008000000 */
[----:B------:R-:W-:-:S13]  /*2790*/  ISETP.NE.AND P0, PT, RZ, UR20, PT ;  /* 0x00000014ff007c0c */ /* 0x000fda000bf05270 */
[----:B--2---:R-:W-:Y:S05]  /*27a0*/  @!P0 BRA `(.L_x_22) ;  /* 0x0000000800808947 */ /* 0x004fea0003800000 */
[----:B------:R-:W-:Y:S02]  /*27b0*/  WARPGROUP.DEPBAR.LE gsb0, 0x0 ;  /* 0x00008000000079c5 */ /* 0x000fe40000010000 */
[----:B------:R-:W-:-:S01]  /*27c0*/  FADD R227, RZ, R89 ;  /* 0x00000059ffe37221 */ /* 0x000fc20000000000 */
[----:B------:R-:W-:Y:S01]  /*27d0*/  FADD R228, RZ, R88 ;  /* 0x00000058ffe47221 */ /* 0x000fe20000000000 */
[----:B------:R-:W-:-:S01]  /*27e0*/  FADD R226, RZ, R90 ;  /* 0x0000005affe27221 */ /* 0x000fc20000000000 */
[----:B------:R-:W-:Y:S01]  /*27f0*/  FADD R225, RZ, R91 ;  /* 0x0000005bffe17221 */ /* 0x000fe20000000000 */
[----:B------:R-:W-:-:S01]  /*2800*/  FADD R224, RZ, R92 ;  /* 0x0000005cffe07221 */ /* 0x000fc20000000000 */
[----:B------:R0:W-:Y:S01]  /*2810*/  STL [R1+0x88], R227 ;  /* 0x000088e301007387 */ /* 0x0001e20000100800 */
[----:B------:R-:W-:-:S01]  /*2820*/  FADD R223, RZ, R93 ;  /* 0x0000005dffdf7221 */ /* 0x000fc20000000000 */
[----:B------:R-:W-:Y:S01]  /*2830*/  FADD R222, RZ, R94 ;  /* 0x0000005effde7221 */ /* 0x000fe20000000000 */
[----:B------:R-:W-:-:S01]  /*2840*/  FADD R221, RZ, R95 ;  /* 0x0000005fffdd7221 */ /* 0x000fc20000000000 */
[----:B------:R-:W-:Y:S01]  /*2850*/  FADD R220, RZ, R96 ;  /* 0x00000060ffdc7221 */ /* 0x000fe20000000000 */
[----:B------:R-:W-:-:S01]  /*2860*/  FADD R219, RZ, R97 ;  /* 0x00000061ffdb7221 */ /* 0x000fc20000000000 */
[----:B------:R-:W-:Y:S01]  /*2870*/  FADD R218, RZ, R98 ;  /* 0x00000062ffda7221 */ /* 0x000fe20000000000 */
[----:B------:R-:W-:-:S01]  /*2880*/  FADD R217, RZ, R99 ;  /* 0x00000063ffd97221 */ /* 0x000fc20000000000 */
[----:B------:R-:W-:Y:S01]  /*2890*/  FADD R216, RZ, R100 ;  /* 0x00000064ffd87221 */ /* 0x000fe20000000000 */
[----:B------:R-:W-:-:S01]  /*28a0*/  FADD R215, RZ, R101 ;  /* 0x00000065ffd77221 */ /* 0x000fc20000000000 */
[----:B0-----:R-:W-:Y:S01]  /*28b0*/  FADD R227, RZ, R60 ;  /* 0x0000003cffe37221 */ /* 0x001fe20000000000 */
[----:B------:R-:W-:-:S01]  /*28c0*/  FADD R214, RZ, R102 ;  /* 0x00000066ffd67221 */ /* 0x000fc20000000000 */
[----:B------:R-:W-:Y:S01]  /*28d0*/  FADD R213, RZ, R103 ;  /* 0x00000067ffd57221 */ /* 0x000fe20000000000 */
[----:B------:R-:W-:-:S01]  /*28e0*/  FADD R212, RZ, R104 ;  /* 0x00000068ffd47221 */ /* 0x000fc20000000000 */
[----:B------:R-:W-:Y:S01]  /*28f0*/  FADD R211, RZ, R105 ;  /* 0x00000069ffd37221 */ /* 0x000fe20000000000 */
[----:B------:R0:W-:Y:S01]  /*2900*/  STL [R1], R227 ;  /* 0x000000e301007387 */ /* 0x0001e20000100800 */
        /* <DEDUP_REMOVED lines=94> */
[----:B0-----:R-:W-:-:S05]  /*2ef0*/  FADD R227, RZ, R67 ;  /* 0x00000043ffe37221 */ /* 0x001fca0000000000 */
[----:B------:R0:W-:Y:S02]  /*2f00*/  STL [R1+0x1c], R227 ;  /* 0x00001ce301007387 */ /* 0x0001e40000100800 */
        /* <DEDUP_REMOVED lines=39> */
[----:B------:R0:W-:Y:S04]  /*3180*/  STL [R1+0x6c], R227 ;  /* 0x00006ce301007387 */ /* 0x0001e80000100800 */
[----:B0-----:R0:W5:Y:S01]  /*3190*/  LDL.LU R227, [R1+0x88] ;  /* 0x0000880001e37983 */ /* 0x0011620000300800 */
[----:B------:R-:W-:-:S05]  /*31a0*/  UMOV UR6, URZ ;  /* 0x0000003f00067c82 */ /* 0x000fca0008000000 */
.L_x_22:
[----:B------:R-:W-:Y:S01]  /*31b0*/  UIADD3 UR12, UR5, 0x1, URZ ;  /* 0x00000001050c7890 */ /* 0x000fe2000fffe03f */
[----:B------:R-:W-:-:S03]  /*31c0*/  UMOV UR21, 0x1 ;  /* 0x0000000100157882 */ /* 0x000fc60000000000 */
[----:B------:R-:W-:-:S04]  /*31d0*/  UISETP.NE.AND UP0, UPT, UR12, 0x2, UPT ;  /* 0x000000020c00788c */ /* 0x000fc8000bf05270 */
[----:B------:R-:W-:Y:S02]  /*31e0*/  USEL UR15, URZ, 0x1, UP0 ;  /* 0x000000013f0f7887 */ /* 0x000fe40008000000 */
[----:B------:R-:W-:Y:S02]  /*31f0*/  USEL UR12, UR12, URZ, UP0 ;  /* 0x0000003f0c0c7287 */ /* 0x000fe40008000000 */
[----:B------:R-:W-:-:S12]  /*3200*/  ULOP3.LUT UR15, UR4, UR15, URZ, 0x3c, !UPT ;  /* 0x0000000f040f7292 */ /* 0x000fd8000f8e3c3f */
.L_x_17:
[----:B------:R-:W-:-:S04]  /*3210*/  UISETP.LT.AND UP0, UPT, UR9, 0x1, UPT ;  /* 0x000000010900788c */ /* 0x000fc8000bf01270 */
[----:B------:R-:W-:-:S04]  /*3220*/  USEL UR10, UR9, 0x1, UP0 ;  /* 0x00000001090a7887 */ /* 0x000fc80008000000 */
[----:B------:R-:W-:-:S04]  /*3230*/  UIADD3 UR16, UR9, -UR10, URZ ;  /* 0x8000000a09107290 */ /* 0x000fc8000fffe03f */
[----:B------:R-:W-:-:S06]  /*3240*/  UISETP.GE.AND UP0, UPT, UR16, 0x1, UPT ;  /* 0x000000011000788c */ /* 0x000fcc000bf06270 */
[----:B------:R-:W-:-:S13]  /*3250*/  PLOP3.LUT P0, PT, PT, PT, UP0, 0x80, 0x0 ;  /* 0x000000000000781c */ /* 0x000fda0003f0f008 */
[----:B------:R-:W-:Y:S05]  /*3260*/  @!P0 BRA `(.L_x_23) ;  /* 0x00000014007c8947 */ /* 0x000fea0003800000 */
[----:B------:R-:W-:Y:S01]  /*3270*/  UMOV UR10, UR5 ;  /* 0x00000005000a7c82 */ /* 0x000fe20008000000 */
[----:B------:R-:W-:-:S05]  /*3280*/  ULDC UR11, c[0x0][0x50c] ;  /* 0x00014300000b7ab9 */ /* 0x000fca0000000800 */
.L_x_31:
[----:B------:R-:W-:-:S06]  /*3290*/  UISETP.NE.AND UP0, UPT, UR8, 0x3, UPT ;  /* 0x000000030800788c */ /* 0x000fcc000bf05270 */
[----:B------:R-:W-:-:S13]  /*32a0*/  PLOP3.LUT P1, PT, PT, PT, UP0, 0x80, 0x0 ;  /* 0x000000000000781c */ /* 0x000fda0003f2f008 */
[----:B-----5:R-:W-:Y:S05]  /*32b0*/  @!P1 BRA `(.L_x_24) ;  /* 0x0000000000049947 */ /* 0x020fea0003800000 */
[----:B------:R-:W-:Y:S01]  /*32c0*/  BPT.TRAP 0x1 ;  /* 0x000000040000795c */ /* 0x000fe20000300000 */
.L_x_24:
[----:B------:R-:W1:Y:S01]  /*32d0*/  S2UR UR22, SR_CgaCtaId ;  /* 0x00000000001679c3 */ /* 0x000e620000008800 */
[----:B------:R-:W-:Y:S01]  /*32e0*/  UMOV UR13, 0x400 ;  /* 0x00000400000d7882 */ /* 0x000fe20000000000 */
[----:B------:R-:W-:-:S05]  /*32f0*/  IMAD.U32 R229, RZ, RZ, UR15 ;  /* 0x0000000fffe57e24 */ /* 0x000fca000f8e00ff */
[----:B------:R-:W-:Y:S01]  /*3300*/  SHF.L.U32 R229, R229, 0x1f, RZ ;  /* 0x0000001fe5e57819 */ /* 0x000fe200000006ff */
[----:B-1----:R-:W-:-:S04]  /*3310*/  ULEA UR13, UR22, UR13, 0x18 ;  /* 0x0000000d160d7291 */ /* 0x002fc8000f8ec03f */
[----:B------:R-:W-:-:S09]  /*3320*/  ULEA UR22, UR12, UR13, 0x3 ;  /* 0x0000000d0c167291 */ /* 0x000fd2000f8e183f */
[----:B------:R1:W2:Y:S01]  /*3330*/  SYNCS.PHASECHK.TRANS64.TRYWAIT P0, [UR22], R229 ;  /* 0x000000e5ff0075a7 */ /* 0x0002a20008000156 */
[----:B------:R-:W-:Y:S05]  /*3340*/  @!P1 BRA `(.L_x_25) ;  /* 0x0000000000049947 */ /* 0x000fea0003800000 */
[----:B------:R-:W-:Y:S01]  /*3350*/  BPT.TRAP 0x1 ;  /* 0x000000040000795c */ /* 0x000fe20000300000 */
.L_x_25:
[----:B--2---:R-:W-:Y:S05]  /*3360*/  @P0 BRA `(.L_x_26) ;  /* 0x0000000000080947 */ /* 0x004fea0003800000 */
[----:B------:R-:W2:Y:S02]  /*3370*/  SYNCS.PHASECHK.TRANS64.TRYWAIT P0, [UR22], R229 ;  /* 0x000000e5ff0075a7 */ /* 0x000ea40008000156 */
[----:B--2---:R-:W-:Y:S05]  /*3380*/  @!P0 BRA `(.L_x_27) ;  /* 0x000000d400b08947 */ /* 0x004fea0003800000 */
.L_x_26:
[----:B------:R-:W-:Y:S01]  /*3390*/  UIADD3 UR22, UR13, 0x18100, URZ ;  /* 0x000181000d167890 */ /* 0x000fe2000fffe03f */
[----:B------:R-:W-:Y:S01]  /*33a0*/  WARPGROUP.ARRIVE ;  /* 0x00000000000079c5 */ /* 0x000fe20000000000 */
[----:B------:R-:W-:Y:S02]  /*33b0*/  UISETP.NE.AND UP0, UPT, UR20, URZ, UPT ;  /* 0x0000003f1400728c */ /* 0x000fe4000bf05270 */
[----:B------:R-:W-:Y:S02]  /*33c0*/  USHF.R.U32.HI UR22, URZ, 0x4, UR22 ;  /* 0x000000043f167899 */ /* 0x000fe40008011616 */
[----:B------:R-:W-:Y:S02]  /*33d0*/  USEL UR21, UR21, URZ, !UP0 ;  /* 0x0000003f15157287 */ /* 0x000fe4000c000000 */
[----:B------:R-:W-:Y:S02]  /*33e0*/  ULOP3.LUT UR22, UR22, 0x3fff, URZ, 0xc0, !UPT ;  /* 0x00003fff16167892 */ /* 0x000fe4000f8ec03f */
[----:B------:R-:W-:-:S02]  /*33f0*/  ULOP3.LUT UR24, UR14, 0x10000, URZ, 0xfc, !UPT ;  /* 0x000100000e187892 */ /* 0x000fc4000f8efc3f */
[----:B------:R-:W-:Y:S02]  /*3400*/  ULOP3.LUT UR22, UR22, 0x10000, URZ, 0xfc, !UPT ;  /* 0x0001000016167892 */ /* 0x000fe4000f8efc3f */
[----:B------:R-:W-:Y:S02]  /*3410*/  UISETP.NE.U32.AND UP0, UPT, UR21, URZ, UPT ;  /* 0x0000003f1500728c */ /* 0x000fe4000bf05070 */
[----:B------:R-:W-:Y:S02]  /*3420*/  UIMAD UR24, UR12, 0xc00, UR24 ;  /* 0x00000c000c1878a4 */ /* 0x000fe4000f8e0218 */
[----:B------:R-:W-:Y:S01]  /*3430*/  ULEA UR25, UR12, UR22, 0xb ;  /* 0x000000160c197291 */ /* 0x000fe2000f8e583f */
[----:B------:R-:W-:Y:S01]  /*3440*/  UMOV UR21, 0x40000040 ;  /* 0x4000004000157882 */ /* 0x000fe20000000000 */
[----:B------:R-:W-:Y:S01]  /*3450*/  UMOV UR23, 0x40000040 ;  /* 0x4000004000177882 */ /* 0x000fe20000000000 */
[----:B------:R-:W-:Y:S02]  /*3460*/  UIADD3 UR6, UR6, 0x8, URZ ;  /* 0x0000000806067890 */ /* 0x000fe4000fffe03f */
[----:B------:R-:W-:-:S02]  /*3470*/  UMOV UR20, UR24 ;  /* 0x0000001800147c82 */ /* 0x000fc40008000000 */
[----:B------:R-:W-:Y:S02]  /*3480*/  UMOV UR22, UR25 ;  /* 0x0000001900167c82 */ /* 0x000fe40008000000 */
[----:B------:R-:W-:Y:S01]  /*3490*/  QGMMA.64x128x32.F32.E4M3.E4M3 R88, gdesc[UR20], R88, UP0 ;  /* 0x01e00000145879f3 */ /* 0x000fe2000bf00858 */
[----:B------:R-:W-:Y:S01]  /*34a0*/  UIADD3 UR20, UR24, 0x400, URZ ;  /* 0x0000040018147890 */ /* 0x000fe2000fffe03f */
[----:B------:R-:W-:-:S10]  /*34b0*/  UMOV UR21, 0x40000040 ;  /* 0x4000004000157882 */ /* 0x000fd40000000000 */
[----:B------:R-:W-:Y:S01]  /*34c0*/  QGMMA.64x128x32.F32.E4M3.E4M3 R24, gdesc[UR20], R24, UP0 ;  /* 0x01e00000141879f3 */ /* 0x000fe2000bf00818 */
[----:B------:R-:W-:Y:S02]  /*34d0*/  UIADD3 UR20, UR24, 0x2, URZ ;  /* 0x0000000218147890 */ /* 0x000fe4000fffe03f */
[----:B------:R-:W-:Y:S01]  /*34e0*/  UIADD3 UR22, UR25, 0x2, URZ ;  /* 0x0000000219167890 */ /* 0x000fe2000fffe03f */
[----:B------:R-:W-:Y:S01]  /*34f0*/  UMOV UR21, 0x40000040 ;  /* 0x4000004000157882 */ /* 0x000fe20000000000 */
[----:B------:R-:W-:Y:S01]  /*3500*/  UMOV UR23, 0x40000040 ;  /* 0x4000004000177882 */ /* 0x000fe20000000000 */
[----:B------:R-:W-:-:S06]  /*3510*/  UISETP.NE.AND UP0, UPT, UR6, UR11, UPT ;  /* 0x0000000b0600728c */ /* 0x000fcc000bf05270 */
        /* <DEDUP_REMOVED lines=51> */
[----:B------:R-:W-:Y:S01]  /*3850*/  QGMMA.64x128x32.F32.E4M3.E4M3 R24, gdesc[UR20], R24, gsb0 ;  /* 0x01e00000141879f3 */ /* 0x000fe20008000818 */
[----:B------:R-:W-:-:S06]  /*3860*/  USEL UR20, URZ, 0x1, UP0 ;  /* 0x000000013f147887 */ /* 0x000fcc0008000000 */
[----:B------:R-:W-:Y:S01]  /*3870*/  ISETP.NE.AND P0, PT, RZ, UR20, PT ;  /* 0x00000014ff007c0c */ /* 0x000fe2000bf05270 */
[----:B------:R-:W-:-:S12]  /*3880*/  WARPGROUP.DEPBAR.LE gsb0, 0x1 ;  /* 0x00008000000079c5 */ /* 0x000fd80000010100 */
[----:B------:R-:W-:Y:S05]  /*3890*/  @!P0 BRA `(.L_x_28) ;  /* 0x0000000c00708947 */ /* 0x000fea0003800000 */
[----:B------:R-:W-:Y:S02]  /*38a0*/  WARPGROUP.DEPBAR.LE gsb0, 0x0 ;  /* 0x00008000000079c5 */ /* 0x000fe40000010000 */
[----:B-----5:R-:W-:-:S01]  /*38b0*/  FADD R227, R89, R227 ;  /* 0x000000e359e37221 */ /* 0x020fc20000000000 */
[----:B------:R-:W-:Y:S01]  /*38c0*/  FADD R226, R90, R226 ;  /* 0x000000e25ae27221 */ /* 0x000fe20000000000 */
[----:B------:R-:W-:-:S01]  /*38d0*/  FADD R225, R91, R225 ;  /* 0x000000e15be17221 */ /* 0x000fc20000000000 */
[----:B------:R-:W-:Y:S01]  /*38e0*/  FADD R224, R92, R224 ;  /* 0x000000e05ce07221 */ /* 0x000fe20000000000 */
[----:B------:R-:W-:-:S01]  /*38f0*/  FADD R223, R93, R223 ;  /* 0x000000df5ddf7221 */ /* 0x000fc20000000000 */
[----:B------:R2:W-:Y:S01]  /*3900*/  STL [R1+0x88], R227 ;  /* 0x000088e301007387 */ /* 0x0005e20000100800 */
[----:B------:R-:W-:-:S01]  /*3910*/  FADD R222, R94, R222 ;  /* 0x000000de5ede7221 */ /* 0x000fc20000000000 */
[----:B------:R-:W-:Y:S01]  /*3920*/  FADD R221, R95, R221 ;  /* 0x000000dd5fdd7221 */ /* 0x000fe20000000000 */
[----:B------:R-:W-:-:S01]  /*3930*/  FADD R220, R96, R220 ;  /* 0x000000dc60dc7221 */ /* 0x000fc20000000000 */
[----:B------:R-:W-:Y:S01]  /*3940*/  FADD R219, R97, R219 ;  /* 0x000000db61db7221 */ /* 0x000fe20000000000 */
[----:B------:R-:W-:-:S01]  /*3950*/  FADD R218, R98, R218 ;  /* 0x000000da62da7221 */ /* 0x000fc20000000000 */
[----:B------:R-:W-:Y:S01]  /*3960*/  FADD R217, R99, R217 ;  /* 0x000000d963d97221 */ /* 0x000fe20000000000 */
[----:B------:R-:W-:-:S01]  /*3970*/  FADD R216, R100, R216 ;  /* 0x000000d864d87221 */ /* 0x000fc20000000000 */
[----:B------:R-:W-:Y:S01]  /*3980*/  FADD R215, R101, R215 ;  /* 0x000000d765d77221 */ /* 0x000fe20000000000 */
[----:B------:R-:W-:-:S01]  /*3990*/  FADD R214, R102, R214 ;  /* 0x000000d666d67221 */ /* 0x000fc20000000000 */
[----:B--2---:R-:W2:Y:S01]  /*39a0*/  LDL.LU R227, [R1+0x28] ;  /* 0x0000280001e37983 */ /* 0x004ea20000300800 */
[----:B------:R-:W-:-:S01]  /*39b0*/  FADD R213, R103, R213 ;  /* 0x000000d567d57221 */ /* 0x000fc20000000000 */
[----:B------:R-:W-:Y:S01]  /*39c0*/  FADD R212, R104, R212 ;  /* 0x000000d468d47221 */ /* 0x000fe20000000000 */
[----:B------:R-:W-:-:S01]  /*39d0*/  FADD R211, R105, R211 ;  /* 0x000000d369d37221 */ /* 0x000fc20000000000 */
[----:B------:R3:W-:Y:S01]  /*39e0*/  STL [R1+0x8c], R226 ;  /* 0x00008ce201007387 */ /* 0x0007e20000100800 */
[----:B------:R-:W-:-:S03]  /*39f0*/  FADD R228, R88, R228 ;  /* 0x000000e458e47221 */ /* 0x000fc60000000000 */
[----:B---3--:R-:W3:Y:S04]  /*3a00*/  LDL.LU R226, [R1+0x24] ;  /* 0x0000240001e27983 */ /* 0x008ee80000300800 */
[----:B------:R4:W-:Y:S04]  /*3a10*/  STL [R1+0x90], R225 ;  /* 0x000090e101007387 */ /* 0x0009e80000100800 */
[----:B----4-:R-:W4:Y:S04]  /*3a20*/  LDL.LU R225, [R1+0x20] ;  /* 0x0000200001e17983 */ /* 0x010f280000300800 */
[----:B------:R0:W-:Y:S04]  /*3a30*/  STL [R1+0x94], R224 ;  /* 0x000094e001007387 */ /* 0x0001e80000100800 */
[----:B0-----:R-:W4:Y:S04]  /*3a40*/  LDL.LU R224, [R1+0x1c] ;  /* 0x00001c0001e07983 */ /* 0x001f280000300800 */
        /* <DEDUP_REMOVED lines=13> */
[----:B0-----:R-:W4:Y:S04]  /*3b20*/  LDL.LU R217, [R1] ;  /* 0x0000000001d97983 */ /* 0x001f280000300800 */
[----:B------:R-:W-:Y:S04]  /*3b30*/  STL [R1+0xb4], R216 ;  /* 0x0000b4d801007387 */ /* 0x000fe80000100800 */
[----:B------:R-:W-:Y:S04]  /*3b40*/  STL [R1+0xb8], R215 ;  /* 0x0000b8d701007387 */ /* 0x000fe80000100800 */
[----:B------:R-:W-:Y:S04]  /*3b50*/  STL [R1+0xbc], R214 ;  /* 0x0000bcd601007387 */ /* 0x000fe80000100800 */
[----:B------:R-:W-:Y:S04]  /*3b60*/  STL [R1+0xc0], R213 ;  /* 0x0000c0d501007387 */ /* 0x000fe80000100800 */
[----:B------:R-:W-:Y:S04]  /*3b70*/  STL [R1+0xc4], R212 ;  /* 0x0000c4d401007387 */ /* 0x000fe80000100800 */
[----:B------:R0:W-:Y:S01]  /*3b80*/  STL [R1+0xc8], R211 ;  /* 0x0000c8d301007387 */ /* 0x0001e20000100800 */
[----:B--2---:R-:W-:-:S01]  /*3b90*/  FADD R227, R70, R227 ;  /* 0x000000e346e37221 */ /* 0x004fc20000000000 */
[----:B---3--:R-:W-:Y:S01]  /*3ba0*/  FADD R226, R69, R226 ;  /* 0x000000e245e27221 */ /* 0x008fe20000000000 */
[----:B----4-:R-:W-:-:S01]  /*3bb0*/  FADD R225, R68, R225 ;  /* 0x000000e144e17221 */ /* 0x010fc20000000000 */
[----:B------:R-:W-:Y:S01]  /*3bc0*/  FADD R224, R67, R224 ;  /* 0x000000e043e07221 */ /* 0x000fe20000000000 */
[----:B------:R-:W-:-:S01]  /*3bd0*/  FADD R223, R66, R223 ;  /* 0x000000df42df7221 */ /* 0x000fc20000000000 */
[----:B------:R-:W-:Y:S01]  /*3be0*/  FADD R222, R65, R222 ;  /* 0x000000de41de7221 */ /* 0x000fe20000000000 */
[----:B------:R-:W-:-:S01]  /*3bf0*/  FADD R221, R64, R221 ;  /* 0x000000dd40dd7221 */ /* 0x000fc20000000000 */
[----:B------:R-:W-:Y:S01]  /*3c00*/  FADD R220, R63, R220 ;  /* 0x000000dc3fdc7221 */ /* 0x000fe20000000000 */
[----:B------:R-:W-:-:S01]  /*3c10*/  FADD R219, R62, R219 ;  /* 0x000000db3edb7221 */ /* 0x000fc20000000000 */
[----:B------:R-:W-:Y:S01]  /*3c20*/  FADD R218, R61, R218 ;  /* 0x000000da3dda7221 */ /* 0x000fe20000000000 */
[----:B------:R-:W-:-:S05]  /*3c30*/  FADD R217, R60, R217 ;  /* 0x000000d93cd97221 */ /* 0x000fca0000000000 */
[----:B------:R2:W-:Y:S04]  /*3c40*/  STL [R1], R217 ;  /* 0x000000d901007387 */ /* 0x0005e80000100800 */
[----:B------:R3:W-:Y:S04]  /*3c50*/  STL [R1+0x4], R218 ;  /* 0x000004da01007387 */ /* 0x0007e80000100800 */
[----:B------:R4:W-:Y:S04]  /*3c60*/  STL [R1+0x8], R219 ;  /* 0x000008db01007387 */ /* 0x0009e80000100800 */
[----:B------:R1:W-:Y:S04]  /*3c70*/  STL [R1+0xc], R220 ;  /* 0x00000cdc01007387 */ /* 0x0003e80000100800 */
[----:B------:R1:W-:Y:S04]  /*3c80*/  STL [R1+0x10], R221 ;  /* 0x000010dd01007387 */ /* 0x0003e80000100800 */
[----:B------:R1:W-:Y:S04]  /*3c90*/  STL [R1+0x14], R222 ;  /* 0x000014de01007387 */ /* 0x0003e80000100800 */
[----:B------:R1:W-:Y:S04]  /*3ca0*/  STL [R1+0x18], R223 ;  /* 0x000018df01007387 */ /* 0x0003e80000100800 */
[----:B------:R1:W-:Y:S04]  /*3cb0*/  STL [R1+0x1c], R224 ;  /* 0x00001ce001007387 */ /* 0x0003e80000100800 */
[----:B0-----:R-:W4:Y:S04]  /*3cc0*/  LDL.LU R211, [R1+0x2c] ;  /* 0x00002c0001d37983 */ /* 0x001f280000300800 */
[----:B------:R0:W-:Y:S04]  /*3cd0*/  STL [R1+0x20], R225 ;  /* 0x000020e101007387 */ /* 0x0001e80000100800 */
[----:B------:R-:W4:Y:S04]  /*3ce0*/  LDL.LU R212, [R1+0x30] ;  /* 0x0000300001d47983 */ /* 0x000f280000300800 */
[----:B------:R0:W-:Y:S04]  /*3cf0*/  STL [R1+0x24], R226 ;  /* 0x000024e201007387 */ /* 0x0001e80000100800 */
[----:B------:R-:W4:Y:S04]  /*3d00*/  LDL.LU R213, [R1+0x34] ;  /* 0x0000340001d57983 */ /* 0x000f280000300800 */
[----:B------:R0:W-:Y:S04]  /*3d10*/  STL [R1+0x28], R227 ;  /* 0x000028e301007387 */ /* 0x0001e80000100800 */
[----:B------:R-:W4:Y:S04]  /*3d20*/  LDL.LU R214, [R1+0x38] ;  /* 0x0000380001d67983 */ /* 0x000f280000300800 */
[----:B------:R-:W4:Y:S04]  /*3d30*/  LDL.LU R215, [R1+0x3c] ;  /* 0x00003c0001d77983 */ /* 0x000f280000300800 */
[----:B------:R-:W4:Y:S04]  /*3d40*/  LDL.LU R216, [R1+0x40] ;  /* 0x0000400001d87983 */ /* 0x000f280000300800 */
[----:B--2---:R-:W2:Y:S04]  /*3d50*/  LDL.LU R217, [R1+0x44] ;  /* 0x0000440001d97983 */ /* 0x004ea80000300800 */
[----:B---3--:R-:W3:Y:S04]  /*3d60*/  LDL.LU R218, [R1+0x48] ;  /* 0x0000480001da7983 */ /* 0x008ee80000300800 */
[----:B----4-:R-:W4:Y:S04]  /*3d70*/  LDL.LU R219, [R1+0x4c] ;  /* 0x00004c0001db7983 */ /* 0x010f280000300800 */
[----:B-1----:R-:W4:Y:S04]  /*3d80*/  LDL.LU R220, [R1+0x50] ;  /* 0x0000500001dc7983 */ /* 0x002f280000300800 */
[----:B------:R-:W4:Y:S04]  /*3d90*/  LDL.LU R221, [R1+0x54] ;  /* 0x0000540001dd7983 */ /* 0x000f280000300800 */
[----:B------:R-:W4:Y:S04]  /*3da0*/  LDL.LU R222, [R1+0x58] ;  /* 0x0000580001de7983 */ /* 0x000f280000300800 */
[----:B------:R-:W4:Y:S04]  /*3db0*/  LDL.LU R223, [R1+0x5c] ;  /* 0x00005c0001df7983 */ /* 0x000f280000300800 */
[----:B------:R-:W4:Y:S04]  /*3dc0*/  LDL.LU R224, [R1+0x60] ;  /* 0x0000600001e07983 */ /* 0x000f280000300800 */
[----:B0-----:R-:W4:Y:S04]  /*3dd0*/  LDL.LU R225, [R1+0x64] ;  /* 0x0000640001e17983 */ /* 0x001f280000300800 */
[----:B------:R-:W4:Y:S04]  /*3de0*/  LDL.LU R226, [R1+0x68] ;  /* 0x0000680001e27983 */ /* 0x000f280000300800 */
[----:B------:R-:W4:Y:S01]  /*3df0*/  LDL.LU R227, [R1+0x6c] ;  /* 0x00006c0001e37983 */ /* 0x000f220000300800 */
[----:B------:R-:W-:-:S05]  /*3e00*/  FADD R211, R71, R211 ;  /* 0x000000d347d37221 */ /* 0x000fca0000000000 */
[----:B------:R0:W-:Y:S01]  /*3e10*/  STL [R1+0x2c], R211 ;  /* 0x00002cd301007387 */ /* 0x0001e20000100800 */
[----:B------:R-:W-:-:S03]  /*3e20*/  FADD R212, R72, R212 ;  /* 0x000000d448d47221 */ /* 0x000fc60000000000 */
[----:B0-----:R0:W5:Y:S01]  /*3e30*/  LDL.LU R211, [R1+0xc8] ;  /* 0x0000c80001d37983 */ /* 0x0011620000300800 */
[----:B------:R-:W-:-:S03]  /*3e40*/  FADD R213, R73, R213 ;  /* 0x000000d549d57221 */ /* 0x000fc60000000000 */
[----:B------:R1:W-:Y:S01]  /*3e50*/  STL [R1+0x30], R212 ;  /* 0x000030d401007387 */ /* 0x0003e20000100800 */
[----:B------:R-:W-:-:S01]  /*3e60*/  FADD R214, R74, R214 ;  /* 0x000000d64ad67221 */ /* 0x000fc20000000000 */
[----:B------:R-:W-:Y:S02]  /*3e70*/  FADD R215, R75, R215 ;  /* 0x000000d74bd77221 */ /* 0x000fe40000000000 */
[----:B-1----:R0:W5:Y:S01]  /*3e80*/  LDL.LU R212, [R1+0xc4] ;  /* 0x0000c40001d47983 */ /* 0x0021620000300800 */
[----:B------:R-:W-:-:S03]  /*3e90*/  FADD R216, R76, R216 ;  /* 0x000000d84cd87221 */ /* 0x000fc60000000000 */
[----:B------:R1:W-:Y:S01]  /*3ea0*/  STL [R1+0x34], R213 ;  /* 0x000034d501007387 */ /* 0x0003e20000100800 */
[----:B--2---:R-:W-:-:S03]  /*3eb0*/  FADD R217, R77, R217 ;  /* 0x000000d94dd97221 */ /* 0x004fc60000000000 */
[----:B-1----:R0:W5:Y:S01]  /*3ec0*/  LDL.LU R213, [R1+0xc0] ;  /* 0x0000c00001d57983 */ /* 0x0021620000300800 */
[----:B---3--:R-:W-:-:S03]  /*3ed0*/  FADD R218, R78, R218 ;  /* 0x000000da4eda7221 */ /* 0x008fc60000000000 */
[----:B------:R1:W-:Y:S01]  /*3ee0*/  STL [R1+0x38], R214 ;  /* 0x000038d601007387 */ /* 0x0003e20000100800 */
[----:B----4-:R-:W-:-:S01]  /*3ef0*/  FADD R219, R79, R219 ;  /* 0x000000db4fdb7221 */ /* 0x010fc20000000000 */
[----:B------:R-:W-:Y:S02]  /*3f00*/  FADD R220, R80, R220 ;  /* 0x000000dc50dc7221 */ /* 0x000fe40000000000 */
[----:B-1----:R0:W5:Y:S04]  /*3f10*/  LDL.LU R214, [R1+0xbc] ;  /* 0x0000bc0001d67983 */ /* 0x0021680000300800 */
[----:B------:R1:W-:Y:S01]  /*3f20*/  STL [R1+0x3c], R215 ;  /* 0x00003cd701007387 */ /* 0x0003e20000100800 */
[----:B------:R-:W-:-:S01]  /*3f30*/  FADD R221, R81, R221 ;  /* 0x000000dd51dd7221 */ /* 0x000fc20000000000 */
[----:B------:R-:W-:-:S02]  /*3f40*/  FADD R222, R82, R222 ;  /* 0x000000de52de7221 */ /* 0x000fc40000000000 */
[----:B-1----:R0:W5:Y:S04]  /*3f50*/  LDL.LU R215, [R1+0xb8] ;  /* 0x0000b80001d77983 */ /* 0x0021680000300800 */
[----:B------:R1:W-:Y:S01]  /*3f60*/  STL [R1+0x40], R216 ;  /* 0x000040d801007387 */ /* 0x0003e20000100800 */
[----:B------:R-:W-:-:S03]  /*3f70*/  FADD R223, R83, R223 ;  /* 0x000000df53df7221 */ /* 0x000fc60000000000 */
        /* <DEDUP_REMOVED lines=13> */
[----:B------:R1:W-:Y:S04]  /*4050*/  STL [R1+0x54], R221 ;  /* 0x000054dd01007387 */ /* 0x0003e80000100800 */
        /* <DEDUP_REMOVED lines=12> */
[----:B-1----:R0:W5:Y:S01]  /*4120*/  LDL.LU R227, [R1+0x88] ;  /* 0x0000880001e37983 */ /* 0x0021620000300800 */
        /* <DEDUP_REMOVED lines=82> */
[----:B0-----:R-:W-:-:S06]  /*4650*/  UMOV UR6, URZ ;  /* 0x0000003f00067c82 */ /* 0x001fcc0008000000 */
.L_x_28:
[----:B------:R-:W-:Y:S05]  /*4660*/  @!P1 BRA `(.L_x_29) ;  /* 0x0000000000049947 */ /* 0x000fea0003800000 */
[----:B------:R-:W-:Y:S01]  /*4670*/  BPT.TRAP 0x1 ;  /* 0x000000040000795c */ /* 0x000fe20000300000 */
.L_x_29:
[----:B------:R2:W-:Y:S04]  /*4680*/  STL [R1+0x8c], R2 ;  /* 0x00008c0201007387 */ /* 0x0005e80000100800 */
[----:B--2---:R-:W2:Y:S04]  /*4690*/  LDL R2, [R1+0x70] ;  /* 0x0000700001027983 */ /* 0x004ea80000100800 */
[----:B-----5:R3:W-:Y:S04]  /*46a0*/  STL [R1+0x88], R0 ;  /* 0x0000880001007387 */ /* 0x0207e80000100800 */
[----:B---3--:R-:W3:Y:S01]  /*46b0*/  LDL R0, [R1+0x74] ;  /* 0x0000740001007983 */ /* 0x008ee20000100800 */
[----:B-1----:R-:W-:Y:S01]  /*46c0*/  IMAD.U32 R229, RZ, RZ, UR10 ;  /* 0x0000000affe57e24 */ /* 0x002fe2000f8e00ff */
[----:B--2---:R-:W-:-:S02]  /*46d0*/  ISETP.NE.AND P0, PT, R2, RZ, PT ;  /* 0x000000ff0200720c */ /* 0x004fc40003f05270 */
[----:B------:R1:W5:Y:S11]  /*46e0*/  LDL.LU R2, [R1+0x8c] ;  /* 0x00008c0001027983 */ /* 0x0003760000300800 */
[----:B------:R-:W-:-:S05]  /*46f0*/  @P0 LEA R229, R229, UR13, 0x3 ;  /* 0x0000000de5e50c11 */ /* 0x000fca000f8e18ff */
[----:B------:R-:W-:-:S05]  /*4700*/  @P0 VIADD R229, R229, 0x10 ;  /* 0x00000010e5e50836 */ /* 0x000fca0000000000 */
[----:B---3--:R-:W-:Y:S02]  /*4710*/  @P0 PRMT R229, R0, 0x654, R229 ;  /* 0x0000065400e50816 */ /* 0x008fe400000000e5 */
[----:B------:R1:W5:Y:S01]  /*4720*/  LDL.LU R0, [R1+0x88] ;  /* 0x0000880001007983 */ /* 0x0003620000300800 */
[----:B------:R-:W-:Y:S01]  /*4730*/  UISETP.GT.U32.AND UP0, UPT, UR7, 0x1, UPT ;  /* 0x000000010700788c */ /* 0x000fe2000bf04070 */
[----:B------:R1:W-:Y:S05]  /*4740*/  @P0 SYNCS.ARRIVE.TRANS64.RED.A1T0 RZ, [R229+URZ], RZ ;  /* 0x000000ffe5ff09a7 */ /* 0x0003ea000810043f */
[----:B------:R-:W-:-:S13]  /*4750*/  PLOP3.LUT P0, PT, PT, PT, UP0, 0x80, 0x0 ;  /* 0x000000000000781c */ /* 0x000fda0003f0f008 */
[----:B-1----:R-:W-:Y:S05]  /*4760*/  @P0 BRA `(.L_x_30) ;  /* 0x0000000000040947 */ /* 0x002fea0003800000 */
[----:B------:R-:W-:Y:S01]  /*4770*/  BPT.TRAP 0x1 ;  /* 0x000000040000795c */ /* 0x000fe20000300000 */
.L_x_30:
[----:B------:R-:W-:Y:S02]  /*4780*/  UISETP.GT.AND UP2, UPT, UR16, 0x1, UPT ;  /* 0x000000011000788c */ /* 0x000fe4000bf44270 */
[----:B------:R-:W-:Y:S02]  /*4790*/  UIADD3 UR12, UR12, 0x1, URZ ;  /* 0x000000010c0c7890 */ /* 0x000fe4000fffe03f */
[----:B------:R-:W-:Y:S02]  /*47a0*/  UIADD3 UR10, UR10, 0x1, URZ ;  /* 0x000000010a0a7890 */ /* 0x000fe4000fffe03f */
[----:B------:R-:W-:Y:S01]  /*47b0*/  PLOP3.LUT P0, PT, PT, PT, UP2, 0x80, 0x0 ;  /* 0x000000000000781c */ /* 0x000fe20003f0f028 */
[----:B------:R-:W-:Y:S02]  /*47c0*/  UISETP.NE.AND UP0, UPT, UR12, 0x2, UPT ;  /* 0x000000020c00788c */ /* 0x000fe4000bf05270 */
[----:B------:R-:W-:Y:S02]  /*47d0*/  UIADD3 UR22, UR16, -0x1, URZ ;  /* 0xffffffff10167890 */ /* 0x000fe4000fffe03f */
[----:B------:R-:W-:-:S02]  /*47e0*/  USEL UR16, URZ, 0x1, UP0 ;  /* 0x000000013f107887 */ /* 0x000fc40008000000 */
[----:B------:R-:W-:Y:S02]  /*47f0*/  UISETP.NE.AND UP1, UPT, UR10, 0x2, UPT ;  /* 0x000000020a00788c */ /* 0x000fe4000bf25270 */
[----:B------:R-:W-:Y:S02]  /*4800*/  ULOP3.LUT UR15, UR15, UR16, URZ, 0x3c, !UPT ;  /* 0x000000100f0f7292 */ /* 0x000fe4000f8e3c3f */
[----:B------:R-:W-:Y:S02]  /*4810*/  USEL UR12, UR12, URZ, UP0 ;  /* 0x0000003f0c0c7287 */ /* 0x000fe40008000000 */
[----:B------:R-:W-:Y:S01]  /*4820*/  USEL UR10, UR10, URZ, UP1 ;  /* 0x0000003f0a0a7287 */ /* 0x000fe20008800000 */
[----:B------:R-:W-:Y:S01]  /*4830*/  UMOV UR21, 0x1 ;  /* 0x0000000100157882 */ /* 0x000fe20000000000 */
[----:B------:R-:W-:Y:S01]  /*4840*/  UMOV UR16, UR22 ;  /* 0x0000001600107c82 */ /* 0x000fe20008000000 */
[----:B------:R-:W-:Y:S09]  /*4850*/  @P0 BRA `(.L_x_31) ;  /* 0xffffffe8008c0947 */ /* 0x000ff2000383ffff */
.L_x_23:
[----:B------:R-:W-:-:S04]  /*4860*/  UISETP.NE.AND UP0, UPT, UR6, URZ, UPT ;  /* 0x0000003f0600728c */ /* 0x000fc8000bf05270 */
[----:B------:R-:W-:-:S06]  /*4870*/  USEL UR6, URZ, 0x1, !UP0 ;  /* 0x000000013f067887 */ /* 0x000fcc000c000000 */
[----:B------:R-:W-:-:S13]  /*4880*/  ISETP.NE.AND P0, PT, RZ, UR6, PT ;  /* 0x00000006ff007c0c */ /* 0x000fda000bf05270 */
[----:B------:R-:W-:Y:S05]  /*4890*/  @!P0 BRA `(.L_x_32) ;  /* 0x0000000c00c48947 */ /* 0x000fea0003800000 */
[----:B------:R-:W-:Y:S02]  /*48a0*/  WARPGROUP.DEPBAR.LE gsb0, 0x0 ;  /* 0x00008000000079c5 */ /* 0x000fe40000010000 */
[----:B-----5:R-:W-:Y:S01]  /*48b0*/  FADD R227, R89, R227 ;  /* 0x000000e359e37221 */ /* 0x020fe20000000000 */
[----:B------:R-:W-:-:S04]  /*48c0*/  FADD R228, R88, R228 ;  /* 0x000000e458e47221 */ /* 0x000fc80000000000 */
[----:B------:R1:W-:Y:S04]  /*48d0*/  STL [R1+0x88], R227 ;  /* 0x000088e301007387 */ /* 0x0003e80000100800 */
[----:B-1----:R-:W2:Y:S04]  /*48e0*/  LDL.LU R227, [R1+0x6c] ;  /* 0x00006c0001e37983 */ /* 0x002ea80000300800 */
[----:B--2---:R1:W-:Y:S04]  /*48f0*/  STL [R1+0x8c], R227 ;  /* 0x00008ce301007387 */ /* 0x0043e80000100800 */
        /* <DEDUP_REMOVED lines=52> */
[----:B-1----:R-:W2:Y:S01]  /*4c40*/  LDL.LU R227, [R1] ;  /* 0x0000000001e37983 */ /* 0x002ea20000300800 */
[----:B------:R-:W-:Y:S01]  /*4c50*/  FADD R226, R90, R226 ;  /* 0x000000e25ae27221 */ /* 0x000fe20000000000 */
        /* <DEDUP_REMOVED lines=97> */
[----:B--2---:R-:W-:-:S05]  /*5270*/  FADD R227, R60, R227 ;  /* 0x000000e33ce37221 */ /* 0x004fca0000000000 */
[----:B------:R1:W-:Y:S04]  /*5280*/  STL [R1], R227 ;  /* 0x000000e301007387 */ /* 0x0003e80000100800 */
[----:B-1----:R-:W2:Y:S02]  /*5290*/  LDL.LU R227, [R1+0xf4] ;  /* 0x0000f40001e37983 */ /* 0x002ea40000300800 */
[----:B--2---:R-:W-:-:S05]  /*52a0*/  FADD R227, R61, R227 ;  /* 0x000000e33de37221 */ /* 0x004fca0000000000 */
[----:B------:R1:W-:Y:S04]  /*52b0*/  STL [R1+0x4], R227 ;  /* 0x000004e301007387 */ /* 0x0003e80000100800 */
        /* <DEDUP_REMOVED lines=78> */
[----:B-1----:R1:W5:Y:S02]  /*57a0*/  LDL.LU R227, [R1+0x88] ;  /* 0x0000880001e37983 */ /* 0x0023640000300800 */
.L_x_32:
[----:B------:R-:W-:Y:S02]  /*57b0*/  WARPGROUP.DEPBAR.LE gsb0, 0x0 ;  /* 0x00008000000079c5 */ /* 0x000fe40000010000 */
[----:B------:R-:W2:Y:S02]  /*57c0*/  LDC R24, c[0x0][0x28c] ;  /* 0x0000a300ff187b82 */ /* 0x000ea40000000800 */
[----:B--2---:R-:W-:-:S13]  /*57d0*/  ISETP.GE.AND P0, PT, R24, 0x1, PT ;  /* 0x000000011800780c */ /* 0x004fda0003f06270 */
[----:B------:R-:W-:Y:S05]  /*57e0*/  @!P0 BRA `(.L_x_33) ;  /* 0x0000000000688947 */ /* 0x000fea0003800000 */
[----:B------:R-:W-:-:S06]  /*57f0*/  UISETP.NE.AND UP0, UPT, UR8, 0x3, UPT ;  /* 0x000000030800788c */ /* 0x000fcc000bf05270 */
[----:B------:R-:W-:-:S13]  /*5800*/  PLOP3.LUT P0, PT, PT, PT, UP0, 0x80, 0x0 ;  /* 0x000000000000781c */ /* 0x000fda0003f0f008 */
[----:B------:R-:W-:Y:S05]  /*5810*/  @!P0 BRA `(.L_x_34) ;  /* 0x0000000000048947 */ /* 0x000fea0003800000 */
[----:B------:R-:W-:Y:S01]  /*5820*/  BPT.TRAP 0x1 ;  /* 0x000000040000795c */ /* 0x000fe20000300000 */
.L_x_34:
[----:B-----5:R2:W-:Y:S04]  /*5830*/  STL [R1+0x8c], R2 ;  /* 0x00008c0201007387 */ /* 0x0205e80000100800 */
[----:B--2---:R-:W2:Y:S04]  /*5840*/  LDL R2, [R1+0x70] ;  /* 0x0000700001027983 */ /* 0x004ea80000100800 */
[----:B------:R3:W-:Y:S04]  /*5850*/  STL [R1+0x88], R0 ;  /* 0x0000880001007387 */ /* 0x0007e80000100800 */
[----:B---3--:R-:W3:Y:S01]  /*5860*/  LDL R0, [R1+0x74] ;  /* 0x0000740001007983 */ /* 0x008ee20000100800 */
[----:B------:R-:W-:Y:S01]  /*5870*/  UISETP.LT.AND UP1, UPT, UR9, 0x1, UPT ;  /* 0x000000010900788c */ /* 0x000fe2000bf21270 */
[----:B------:R-:W-:Y:S01]  /*5880*/  IMAD.U32 R25, RZ, RZ, UR13 ;  /* 0x0000000dff197e24 */ /* 0x000fe2000f8e00ff */
[----:B--2---:R-:W-:-:S02]  /*5890*/  ISETP.NE.AND P0, PT, R2, RZ, PT ;  /* 0x000000ff0200720c */ /* 0x004fc40003f05270 */
[----:B------:R2:W5:Y:S11]  /*58a0*/  LDL.LU R2, [R1+0x8c] ;  /* 0x00008c0001027983 */ /* 0x0005760000300800 */
[----:B------:R-:W-:-:S05]  /*58b0*/  VOTEU.ANY UP0, P0 ;  /* 0x00000000003f7886 */ /* 0x000fca0000000100 */
[----:B------:R-:W-:-:S04]  /*58c0*/  @UP0 USEL UR6, UR9, 0x1, UP1 ;  /* 0x0000000109060887 */ /* 0x000fc80008800000 */
[----:B------:R-:W-:-:S06]  /*58d0*/  @UP0 UIADD3 UR6, UR5, UR9, -UR6 ;  /* 0x0000000905060290 */ /* 0x000fcc000fffe806 */
[----:B------:R-:W-:-:S04]  /*58e0*/  IMAD.U32 R24, RZ, RZ, UR6 ;  /* 0x00000006ff187e24 */ /* 0x000fc8000f8e00ff */
[----:B------:R-:W-:-:S05]  /*58f0*/  @P0 IMAD.SHL.U32 R24, R24, 0x8, RZ ;  /* 0x0000000818180824 */ /* 0x000fca00078e00ff */
[----:B------:R-:W-:-:S04]  /*5900*/  @P0 LOP3.LUT R24, R24, 0x8, RZ, 0xc0, !PT ;  /* 0x0000000818180812 */ /* 0x000fc800078ec0ff */
[----:B------:R-:W-:-:S04]  /*5910*/  @P0 IADD3 R24, R25, 0x10, R24 ;  /* 0x0000001019180810 */ /* 0x000fc80007ffe018 */
[----:B---3--:R-:W-:Y:S02]  /*5920*/  @P0 PRMT R24, R0, 0x654, R24 ;  /* 0x0000065400180816 */ /* 0x008fe40000000018 */
[----:B------:R2:W5:Y:S01]  /*5930*/  LDL.LU R0, [R1+0x88] ;  /* 0x0000880001007983 */ /* 0x0005620000300800 */
[----:B------:R-:W-:Y:S01]  /*5940*/  UISETP.GT.U32.AND UP0, UPT, UR7, 0x1, UPT ;  /* 0x000000010700788c */ /* 0x000fe2000bf04070 */
[----:B------:R2:W-:Y:S05]  /*5950*/  @P0 SYNCS.ARRIVE.TRANS64.RED.A1T0 RZ, [R24+URZ], RZ ;  /* 0x000000ff18ff09a7 */ /* 0x0005ea000810043f */
[----:B------:R-:W-:-:S13]  /*5960*/  PLOP3.LUT P0, PT, PT, PT, UP0, 0x80, 0x0 ;  /* 0x000000000000781c */ /* 0x000fda0003f0f008 */
[----:B--2---:R-:W-:Y:S05]  /*5970*/  @P0 BRA `(.L_x_33) ;  /* 0x0000000000040947 */ /* 0x004fea0003800000 */
[----:B------:R-:W-:Y:S01]  /*5980*/  BPT.TRAP 0x1 ;  /* 0x000000040000795c */ /* 0x000fe20000300000 */
.L_x_33:
[----:B------:R2:W-:Y:S01]  /*5990*/  STL [R1+0x90], R3 ;  /* 0x0000900301007387 */ /* 0x0005e20000100800 */
[----:B------:R-:W3:Y:S01]  /*59a0*/  LDC R42, c[0x0][0x288] ;  /* 0x0000a200ff2a7b82 */ /* 0x000ee20000000800 */
[----:B------:R-:W-:Y:S02]  /*59b0*/  ULDC UR6, c[0x0][0x284] ;  /* 0x0000a10000067ab9 */ /* 0x000fe40000000800 */
[----:B--2---:R-:W2:Y:S04]  /*59c0*/  LDL.LU R3, [R1+0x84] ;  /* 0x0000840001037983 */ /* 0x004ea80000300800 */
[----:B-----5:R4:W-:Y:S04]  /*59d0*/  STL [R1+0x8c], R2 ;  /* 0x00008c0201007387 */ /* 0x0209e80000100800 */
[----:B------:R0:W-:Y:S01]  /*59e0*/  STL [R1+0x88], R0 ;  /* 0x0000880001007387 */ /* 0x0001e20000100800 */
[----:B----4-:R-:W4:Y:S03]  /*59f0*/  S2R R2, SR_TID.X ;  /* 0x0000000000027919 */ /* 0x010f260000002100 */
[----:B0-----:R-:W3:Y:S01]  /*5a00*/  LDL.LU R0, [R1+0x80] ;  /* 0x0000800001007983 */ /* 0x001ee20000300800 */
[----:B------:R-:W-:Y:S01]  /*5a10*/  IMAD.MOV.U32 R37, RZ, RZ, RZ ;  /* 0x000000ffff257224 */ /* 0x000fe200078e00ff */
[----:B----4-:R-:W-:-:S02]  /*5a20*/  SHF.R.U32.HI R24, RZ, 0x7, R2 ;  /* 0x00000007ff187819 */ /* 0x010fc40000011602 */
[----:B------:R-:W-:Y:S02]  /*5a30*/  SHF.R.U32.HI R25, RZ, 0x2, R2 ;  /* 0x00000002ff197819 */ /* 0x000fe40000011602 */
[----:B------:R-:W-:Y:S02]  /*5a40*/  LOP3.LUT R24, R24, 0x1, RZ, 0xc0, !PT ;  /* 0x0000000118187812 */ /* 0x000fe400078ec0ff */
[----:B------:R-:W-:Y:S02]  /*5a50*/  LOP3.LUT R26, R2, 0x60, RZ, 0xc0, !PT ;  /* 0x00000060021a7812 */ /* 0x000fe400078ec0ff */
[----:B------:R-:W-:Y:S01]  /*5a60*/  LOP3.LUT R25, R25, 0x7, RZ, 0xc0, !PT ;  /* 0x0000000719197812 */ /* 0x000fe200078ec0ff */
[----:B------:R-:W-:Y:S01]  /*5a70*/  IMAD.SHL.U32 R28, R24, 0x40, RZ ;  /* 0x00000040181c7824 */ /* 0x000fe200078e00ff */
[----:B------:R-:W-:-:S04]  /*5a80*/  SHF.R.U32.HI R26, RZ, 0x1, R26 ;  /* 0x00000001ff1a7819 */ /* 0x000fc8000001161a */
[--C-:B------:R-:W-:Y:S02]  /*5a90*/  IADD3 R31, RZ, -R26, -R25.reuse ;  /* 0x8000001aff1f7210 */ /* 0x100fe40007ffe819 */
[----:B------:R-:W-:-:S04]  /*5aa0*/  LOP3.LUT R25, R28, 0x40, R25, 0xe2, !PT ;  /* 0x000000401c197812 */ /* 0x000fc800078ee219 */
[----:B------:R-:W-:Y:S01]  /*5ab0*/  LOP3.LUT R36, R25, R26, RZ, 0xfc, !PT ;  /* 0x0000001a19247212 */ /* 0x000fe200078efcff */
[----:B------:R-:W-:Y:S01]  /*5ac0*/  IMAD R31, R24, -0x40, R31 ;  /* 0xffffffc0181f7824 */ /* 0x000fe200078e021f */
[C---:B------:R-:W-:Y:S01]  /*5ad0*/  LOP3.LUT R27, R2.reuse, 0x3, RZ, 0xc0, !PT ;  /* 0x00000003021b7812 */ /* 0x040fe200078ec0ff */
[----:B------:R-:W-:Y:S02]  /*5ae0*/  IMAD.SHL.U32 R32, R2, 0x2, RZ ;  /* 0x0000000202207824 */ /* 0x000fe400078e00ff */
[----:B--2---:R-:W-:Y:S02]  /*5af0*/  IMAD.SHL.U32 R29, R3, 0x80, RZ ;  /* 0x00000080031d7824 */ /* 0x004fe400078e00ff */
[----:B------:R0:W5:Y:S03]  /*5b00*/  LDL.LU R3, [R1+0x90] ;  /* 0x0000900001037983 */ /* 0x0001660000300800 */
[----:B---3--:R-:W-:Y:S01]  /*5b10*/  ISETP.GE.AND P0, PT, R29, R42, PT ;  /* 0x0000002a1d00720c */ /* 0x008fe20003f06270 */
[----:B------:R0:W5:Y:S01]  /*5b20*/  LDL.LU R2, [R1+0x8c] ;  /* 0x00008c0001027983 */ /* 0x0001620000300800 */
[----:B------:R-:W-:-:S02]  /*5b30*/  IMAD R42, R27, -0x2, R42 ;  /* 0xfffffffe1b2a7824 */ /* 0x000fc400078e022a */
[C---:B------:R-:W-:Y:S02]  /*5b40*/  IMAD R24, R0.reuse, 0xc0, RZ ;  /* 0x000000c000187824 */ /* 0x040fe400078e02ff */
[----:B------:R-:W-:Y:S02]  /*5b50*/  IMAD.WIDE R36, R0, 0xc0, R36 ;  /* 0x000000c000247825 */ /* 0x000fe400078e0224 */
[----:B------:R0:W5:Y:S01]  /*5b60*/  LDL.LU R0, [R1+0x88] ;  /* 0x0000880001007983 */ /* 0x0001620000300800 */
[C---:B------:R-:W-:Y:S02]  /*5b70*/  ISETP.GE.OR P0, PT, R24.reuse, UR6, P0 ;  /* 0x0000000618007c0c */ /* 0x040fe40008706670 */
[----:B------:R-:W-:Y:S01]  /*5b80*/  IADD3 R41, -R24, UR6, R31 ;  /* 0x0000000618297c10 */ /* 0x000fe2000fffe11f */
[----:B------:R-:W-:Y:S01]  /*5b90*/  IMAD.IADD R42, R42, 0x1, -R29 ;  /* 0x000000012a2a7824 */ /* 0x000fe200078e0a1d */
[----:B------:R-:W-:Y:S01]  /*5ba0*/  LOP3.LUT R32, R29, 0x6, R32, 0xf8, !PT ;  /* 0x000000061d207812 */ /* 0x000fe200078ef820 */
[----:B------:R-:W-:-:S08]  /*5bb0*/  IMAD.MOV.U32 R40, RZ, RZ, -0x1 ;  /* 0xffffffffff287424 */ /* 0x000fd000078e00ff */
[----:B0-----:R-:W-:Y:S05]  /*5bc0*/  @P0 BRA `(.L_x_35) ;  /* 0x00000090000c0947 */ /* 0x001fea0003800000 */
[----:B------:R-:W0:Y:S01]  /*5bd0*/  LDC.64 R28, c[0x0][0x5c8] ;  /* 0x00017200ff1c7b82 */ /* 0x000e220000000a00 */
[----:B------:R-:W-:Y:S01]  /*5be0*/  USHF.R.S32.HI UR10, URZ, 0x1f, UR19 ;  /* 0x0000001f3f0a7899 */ /* 0x000fe20008011413 */
[--C-:B------:R-:W-:Y:S01]  /*5bf0*/  SHF.R.S32.HI R33, RZ, 0x1f, R32.reuse ;  /* 0x0000001fff217819 */ /* 0x100fe20000011420 */
[----:B------:R-:W-:Y:S01]  /*5c00*/  ULDC.64 UR12, c[0x0][0x5d0] ;  /* 0x00017400000c7ab9 */ /* 0x000fe20000000a00 */
[----:B------:R-:W-:Y:S01]  /*5c10*/  BSSY B0, `(.L_x_35) ;  /* 0x00008fe000007945 */ /* 0x000fe20003800000 */
[----:B------:R-:W-:Y:S02]  /*5c20*/  UIMAD UR6, UR10, UR12, URZ ;  /* 0x0000000c0a0672a4 */ /* 0x000fe4000f8e023f */
[----:B------:R-:W-:Y:S02]  /*5c30*/  IMAD.U32 R27, RZ, RZ, UR12 ;  /* 0x0000000cff1b7e24 */ /* 0x000fe4000f8e00ff */
[----:B------:R-:W-:Y:S02]  /*5c40*/  UIMAD UR6, UR19, UR13, UR6 ;  /* 0x0000000d130672a4 */ /* 0x000fe4000f8e0206 */
[----:B------:R-:W-:Y:S01]  /*5c50*/  IMAD.WIDE.U32 R26, R27, UR19, R32 ;  /* 0x000000131b1a7c25 */ /* 0x000fe2000f8e0020 */
[----:B------:R-:W-:-:S03]  /*5c60*/  ULDC.64 UR12, c[0x0][0x5c0] ;  /* 0x00017000000c7ab9 */ /* 0x000fc60000000a00 */
[----:B------:R-:W-:Y:S02]  /*5c70*/  VIADD R27, R27, UR6 ;  /* 0x000000061b1b7c36 */ /* 0x000fe40008000000 */
[-C--:B0-----:R-:W-:Y:S01]  /*5c80*/  IMAD R24, R37, R28.reuse, RZ ;  /* 0x0000001c25187224 */ /* 0x081fe200078e02ff */
[----:B------:R-:W-:Y:S01]  /*5c90*/  SHF.L.U64.HI R34, R28, 0x3, R29 ;  /* 0x000000031c227819 */ /* 0x000fe2000001021d */
[----:B------:R-:W-:-:S04]  /*5ca0*/  IMAD.WIDE.U32 R26, R36, R28, R26 ;  /* 0x0000001c241a7225 */ /* 0x000fc800078e001a */
[----:B------:R-:W-:Y:S01]  /*5cb0*/  IMAD R25, R36, R29, R24 ;  /* 0x0000001d24197224 */ /* 0x000fe200078e0218 */
[----:B------:R-:W-:Y:S01]  /*5cc0*/  IADD3 R24, P2, R26, UR12, RZ ;  /* 0x0000000c1a187c10 */ /* 0x000fe2000ff5e0ff */
[C---:B------:R-:W-:Y:S01]  /*5cd0*/  IMAD.SHL.U32 R35, R28.reuse, 0x8, RZ ;  /* 0x000000081c237824 */ /* 0x040fe200078e00ff */
[----:B------:R-:W-:Y:S01]  /*5ce0*/  LEA R30, P3, R28, R26, 0x7 ;  /* 0x0000001a1c1e7211 */ /* 0x000fe200078638ff */
[----:B------:R-:W-:-:S03]  /*5cf0*/  IMAD.IADD R27, R27, 0x1, R25 ;  /* 0x000000011b1b7824 */ /* 0x000fc600078e0219 */
[----:B------:R-:W-:Y:S02]  /*5d00*/  IADD3 R26, P1, P0, R26, UR12, R35 ;  /* 0x0000000c1a1a7c10 */ /* 0x000fe4000f83e023 */
[----:B------:R-:W-:Y:S02]  /*5d10*/  IADD3.X R25, R27, UR13, RZ, P2, !PT ;  /* 0x0000000d1b197c10 */ /* 0x000fe400097fe4ff */
[----:B------:R-:W-:Y:S02]  /*5d20*/  FSETP.NEU.AND P2, PT, RZ, UR17, PT ;  /* 0x00000011ff007c0b */ /* 0x000fe4000bf4d000 */
[----:B------:R-:W-:Y:S02]  /*5d30*/  LEA.HI.X R31, R28, R27, R29, 0x7, P3 ;  /* 0x0000001b1c1f7211 */ /* 0x000fe400018f3c1d */
[C---:B------:R-:W-:Y:S02]  /*5d40*/  IADD3 R28, P3, R30.reuse, UR12, RZ ;  /* 0x0000000c1e1c7c10 */ /* 0x040fe4000ff7e0ff */
[----:B------:R-:W-:-:S02]  /*5d50*/  IADD3 R30, P5, P6, R30, UR12, R35 ;  /* 0x0000000c1e1e7c10 */ /* 0x000fc4000febe023 */
[----:B------:R-:W-:Y:S02]  /*5d60*/  IADD3.X R29, R31, UR13, RZ, P3, !PT ;  /* 0x0000000d1f1d7c10 */ /* 0x000fe40009ffe4ff */
[--C-:B------:R-:W-:Y:S02]  /*5d70*/  IADD3.X R27, R27, UR13, R34.reuse, P1, P0 ;  /* 0x0000000d1b1b7c10 */ /* 0x100fe40008fe0422 */
[----:B------:R-:W-:Y:S01]  /*5d80*/  IADD3.X R31, R31, UR13, R34, P5, P6 ;  /* 0x0000000d1f1f7c10 */ /* 0x000fe2000afec422 */
[----:B------:R-:W-:Y:S06]  /*5d90*/  @!P2 BRA `(.L_x_36) ;  /* 0x0000006c0014a947 */ /* 0x000fec0003800000 */
[----:B------:R-:W-:Y:S01]  /*5da0*/  ULDC.64 UR12, c[0x0][0x5b8] ;  /* 0x00016e00000c7ab9 */ /* 0x000fe20000000a00 */
[----:B------:R-:W-:Y:S01]  /*5db0*/  ISETP.GE.AND P0, PT, R41, 0x1, PT ;  /* 0x000000012900780c */ /* 0x000fe20003f06270 */
[----:B------:R-:W-:Y:S02]  /*5dc0*/  UIMAD UR6, UR10, UR12, URZ ;  /* 0x0000000c0a0672a4 */ /* 0x000fe4000f8e023f */
[----:B------:R-:W-:Y:S01]  /*5dd0*/  IMAD.U32 R35, RZ, RZ, UR12 ;  /* 0x0000000cff237e24 */ /* 0x000fe2000f8e00ff */
[----:B------:R-:W-:Y:S01]  /*5de0*/  BSSY B1, `(.L_x_37) ;  /* 0x0000010000017945 */ /* 0x000fe20003800000 */
[----:B------:R-:W-:Y:S01]  /*5df0*/  ISETP.LT.OR P3, PT, R42, 0x1, !P0 ;  /* 0x000000012a00780c */ /* 0x000fe20004761670 */
[----:B------:R-:W-:Y:S02]  /*5e00*/  UIMAD UR6, UR19, UR13, UR6 ;  /* 0x0000000d130672a4 */ /* 0x000fe4000f8e0206 */
[----:B------:R-:W-:Y:S01]  /*5e10*/  IMAD.WIDE.U32 R32, R35, UR19, R32 ;  /* 0x0000001323207c25 */ /* 0x000fe2000f8e0020 */
[----:B------:R-:W-:Y:S01]  /*5e20*/  ULDC.64 UR10, c[0x0][0x5b0] ;  /* 0x00016c00000a7ab9 */ /* 0x000fe20000000a00 */
[----:B------:R-:W-:Y:S01]  /*5e30*/  ULDC.64 UR12, c[0x0][0x5a8] ;  /* 0x00016a00000c7ab9 */ /* 0x000fe20000000a00 */
[----:B------:R-:W-:Y:S01]  /*5e40*/  PRMT R34, RZ, 0x7610, R34 ;  /* 0x00007610ff227816 */ /* 0x000fe20000000022 */
[----:B------:R-:W-:-:S02]  /*5e50*/  IMAD.MOV.U32 R38, RZ, RZ, R32 ;  /* 0x000000ffff267224 */ /* 0x000fc400078e0020 */
[----:B------:R-:W-:Y:S02]  /*5e60*/  VIADD R39, R33, UR6 ;  /* 0x0000000621277c36 */ /* 0x000fe40008000000 */
[----:B------:R-:W-:Y:S02]  /*5e70*/  IMAD R35, R37, UR10, RZ ;  /* 0x0000000a25237c24 */ /* 0x000fe4000f8e02ff */
[----:B------:R-:W-:-:S04]  /*5e80*/  IMAD.WIDE.U32 R32, R36, UR10, R38 ;  /* 0x0000000a24207c25 */ /* 0x000fc8000f8e0026 */
[----:B------:R-:W-:Y:S01]  /*5e90*/  IMAD R35, R36, UR11, R35 ;  /* 0x0000000b24237c24 */ /* 0x000fe2000f8e0223 */
[----:B------:R-:W-:-:S04]  /*5ea0*/  IADD3 R32, P1, R32, UR12, RZ ;  /* 0x0000000c20207c10 */ /* 0x000fc8000ff3e0ff */
[----:B------:R-:W-:Y:S01]  /*5eb0*/  IADD3.X R33, R33, UR13, R35, P1, !PT ;  /* 0x0000000d21217c10 */ /* 0x000fe20008ffe423 */
[----:B------:R-:W-:Y:S08]  /*5ec0*/  @P3 BRA `(.L_x_38) ;  /* 0x0000000000043947 */ /* 0x000ff00003800000 */
[----:B------:R0:W5:Y:S02]  /*5ed0*/  LDG.E.U8 R34, desc[UR26][R32.64] ;  /* 0x0000001a20227981 */ /* 0x000164000c1e1100 */
.L_x_38:
[----:B------:R-:W-:Y:S05]  /*5ee0*/  BSYNC B1 ;  /* 0x0000000000017941 */ /* 0x000fea0003800000 */
.L_x_37:
[----:B-----5:R-:W-:Y:S01]  /*5ef0*/  LOP3.LUT R34, R34, 0xff, RZ, 0xc0, !PT ;  /* 0x000000ff22227812 */ /* 0x020fe200078ec0ff */
[----:B------:R-:W-:Y:S01]  /*5f00*/  BSSY B1, `(.L_x_39) ;  /* 0x000000b000017945 */ /* 0x000fe20003800000 */
[----:B------:R-:W-:Y:S02]  /*5f10*/  ISETP.LT.OR P2, PT, R42, 0x2, !P0 ;  /* 0x000000022a00780c */ /* 0x000fe40004741670 */
[----:B------:R-:W-:-:S05]  /*5f20*/  F2FP.F16.E4M3.UNPACK_B R34, R34 ;  /* 0x00000022ff22723e */ /* 0x000fca00020006ff */
[----:B------:R-:W-:-:S05]  /*5f30*/  HADD2.F32 R34, -RZ, R34.H0_H0 ;  /* 0x20000022ff227230 */ /* 0x000fca0000004100 */
[----:B------:R-:W-:Y:S01]  /*5f40*/  FMUL R35, R34, UR17 ;  /* 0x0000001122237c20 */ /* 0x000fe20008400000 */
[----:B------:R-:W-:-:S03]  /*5f50*/  PRMT R34, RZ, 0x7610, R34 ;  /* 0x00007610ff227816 */ /* 0x000fc60000000022 */
[----:B------:R-:W-:-:S05]  /*5f60*/  FFMA R35, R228, UR18, R35 ;  /* 0x00000012e4237c23 */ /* 0x000fca0008000023 */
[----:B------:R-:W-:-:S05]  /*5f70*/  F2FP.SATFINITE.E4M3.F32.PACK_AB_MERGE_C R35, RZ, R35, RZ ;  /* 0x00000023ff23723e */ /* 0x000fca00048070ff */
[----:B------:R2:W-:Y:S01]  /*5f80*/  @!P3 STG.E.U8 desc[UR26][R24.64], R35 ;  /* 0x000000231800b986 */ /* 0x0005e2000c10111a */
[----:B------:R-:W-:Y:S05]  /*5f90*/  @P2 BRA `(.L_x_40) ;  /* 0x0000000000042947 */ /* 0x000fea0003800000 */
[----:B------:R3:W5:Y:S02]  /*5fa0*/  LDG.E.U8 R34, desc[UR26][R32.64+0x1] ;  /* 0x0000011a20227981 */ /* 0x000764000c1e1100 */
.L_x_40:
[----:B------:R-:W-:Y:S05]  /*5fb0*/  BSYNC B1 ;  /* 0x0000000000017941 */ /* 0x000fea0003800000 */
.L_x_39:
[----:B-----5:R-:W-:Y:S01]  /*5fc0*/  LOP3.LUT R34, R34, 0xff, RZ, 0xc0, !PT ;  /* 0x000000ff22227812 */ /* 0x020fe200078ec0ff */
[----:B------:R-:W-:Y:S01]  /*5fd0*/  BSSY B1, `(.L_x_41) ;  /* 0x0000013000017945 */ /* 0x000fe20003800000 */
[----:B------:R-:W-:Y:S02]  /*5fe0*/  IADD3 R43, P1, R36, 0x8, RZ ;  /* 0x00000008242b7810 */ /* 0x000fe40007f3e0ff */
[----:B------:R-:W-:-:S03]  /*5ff0*/  F2FP.F16.E4M3.UNPACK_B R34, R34 ;  /* 0x00000022ff22723e */ /* 0x000fc600020006ff */
[----:B--2---:R-:W-:Y:S01]  /*6000*/  IMAD.X R35, RZ, RZ, R37, P1 ;  /* 0x000000ffff237224 */ /* 0x004fe200008e0625 */
[----:B------:R-:W-:Y:S01]  /*6010*/  ISETP.GE.AND P1, PT, R41, 0x9, PT ;  /* 0x000000092900780c */ /* 0x000fe20003f26270 */
[----:B------:R-:W-:Y:S02]  /*6020*/  HADD2.F32 R34, -RZ, R34.H0_H0 ;  /* 0x20000022ff227230 */ /* 0x000fe40000004100 */
[----:B------:R-:W-:Y:S01]  /*6030*/  IMAD R46, R35, UR10, RZ ;  /* 0x0000000a232e7c24 */ /* 0x000fe2000f8e02ff */
[----:B------:R-:W-:Y:S02]  /*6040*/  ISETP.LT.OR P5, PT, R42, 0x1, !P1 ;  /* 0x000000012a00780c */ /* 0x000fe40004fa1670 */
[----:B------:R-:W-:Y:S01]  /*6050*/  FMUL R44, R34, UR17 ;  /* 0x00000011222c7c20 */ /* 0x000fe20008400000 */
[----:B------:R-:W-:-:S04]  /*6060*/  IMAD.WIDE.U32 R34, R43, UR10, R38 ;  /* 0x0000000a2b227c25 */ /* 0x000fc8000f8e0026 */
[----:B------:R-:W-:Y:S01]  /*6070*/  FFMA R44, R227, UR18, R44 ;  /* 0x00000012e32c7c23 */ /* 0x000fe2000800002c */
[----:B------:R-:W-:Y:S01]  /*6080*/  IMAD R43, R43, UR11, R46 ;  /* 0x0000000b2b2b7c24 */ /* 0x000fe2000f8e022e */
[----:B------:R-:W-:-:S03]  /*6090*/  IADD3 R34, P3, R34, UR12, RZ ;  /* 0x0000000c22227c10 */ /* 0x000fc6000ff7e0ff */
[----:B------:R-:W-:Y:S02]  /*60a0*/  F2FP.SATFINITE.E4M3.F32.PACK_AB_MERGE_C R45, RZ, R44, RZ ;  /* 0x0000002cff2d723e */ /* 0x000fe400048070ff */
[--C-:B------:R-:W-:Y:S02]  /*60b0*/  IADD3.X R35, R35, UR13, R43.reuse, P3, !PT ;  /* 0x0000000d23237c10 */ /* 0x100fe40009ffe42b */
[----:B------:R-:W-:Y:S01]  /*60c0*/  PRMT R43, RZ, 0x7610, R43 ;  /* 0x00007610ff2b7816 */ /* 0x000fe2000000002b */
[----:B------:R2:W-:Y:S01]  /*60d0*/  @!P2 STG.E.U8 desc[UR26][R24.64+0x1], R45 ;  /* 0x0000012d1800a986 */ /* 0x0005e2000c10111a */
[----:B------:R-:W-:Y:S05]  /*60e0*/  @P5 BRA `(.L_x_42) ;  /* 0x0000000000045947 */ /* 0x000fea0003800000 */
[----:B------:R4:W5:Y:S02]  /*60f0*/  LDG.E.U8 R43, desc[UR26][R34.64] ;  /* 0x0000001a222b7981 */ /* 0x000964000c1e1100 */
.L_x_42:
[----:B------:R-:W-:Y:S05]  /*6100*/  BSYNC B1 ;  /* 0x0000000000017941 */ /* 0x000fea0003800000 */
.L_x_41:
[----:B-----5:R-:W-:Y:S01]  /*6110*/  LOP3.LUT R43, R43, 0xff, RZ, 0xc0, !PT ;  /* 0x000000ff2b2b7812 */ /* 0x020fe200078ec0ff */
[----:B------:R-:W-:Y:S01]  /*6120*/  BSSY B1, `(.L_x_43) ;  /* 0x000000b000017945 */ /* 0x000fe20003800000 */
[----:B------:R-:W-:Y:S02]  /*6130*/  ISETP.LT.OR P2, PT, R42, 0x2, !P1 ;  /* 0x000000022a00780c */ /* 0x000fe40004f41670 */
[----:B------:R-:W-:-:S05]  /*6140*/  F2FP.F16.E4M3.UNPACK_B R43, R43 ;  /* 0x0000002bff2b723e */ /* 0x000fca00020006ff */
[----:B------:R-:W-:-:S05]  /*6150*/  HADD2.F32 R43, -RZ, R43.H0_H0 ;  /* 0x2000002bff2b7230 */ /* 0x000fca0000004100 */
[----:B------:R-:W-:-:S04]  /*6160*/  FMUL R43, R43, UR17 ;  /* 0x000000112b2b7c20 */ /* 0x000fc80008400000 */
[----:B------:R-:W-:-:S05]  /*6170*/  FFMA R43, R226, UR18, R43 ;  /* 0x00000012e22b7c23 */ /* 0x000fca000800002b */
[----:B--2---:R-:W-:Y:S02]  /*6180*/  F2FP.SATFINITE.E4M3.F32.PACK_AB_MERGE_C R45, RZ, R43, RZ ;  /* 0x0000002bff2d723e */ /* 0x004fe400048070ff */
[----:B------:R-:W-:-:S03]  /*6190*/  PRMT R43, RZ, 0x7610, R43 ;  /* 0x00007610ff2b7816 */ /* 0x000fc6000000002b */
[----:B------:R2:W-:Y:S01]  /*61a0*/  @!P5 STG.E.U8 desc[UR26][R26.64], R45 ;  /* 0x0000002d1a00d986 */ /* 0x0005e2000c10111a */
[----:B------:R-:W-:Y:S05]  /*61b0*/  @P2 BRA `(.L_x_44) ;  /* 0x0000000000042947 */ /* 0x000fea0003800000 */
[----:B------:R0:W5:Y:S02]  /*61c0*/  LDG.E.U8 R43, desc[UR26][R34.64+0x1] ;  /* 0x0000011a222b7981 */ /* 0x000164000c1e1100 */
.L_x_44:
[----:B------:R-:W-:Y:S05]  /*61d0*/  BSYNC B1 ;  /* 0x0000000000017941 */ /* 0x000fea0003800000 */
.L_x_43:
        /* <DEDUP_REMOVED lines=8> */
[----:B--2---:R-:W-:-:S05]  /*6260*/  F2FP.SATFINITE.E4M3.F32.PACK_AB_MERGE_C R45, RZ, R44, RZ ;  /* 0x0000002cff2d723e */ /* 0x004fca00048070ff */
[----:B------:R2:W-:Y:S01]  /*6270*/  @!P2 STG.E.U8 desc[UR26][R26.64+0x1], R45 ;  /* 0x0000012d1a00a986 */ /* 0x0005e2000c10111a */
[----:B------:R-:W-:Y:S05]  /*6280*/  @P3 BRA `(.L_x_46) ;  /* 0x0000000000043947 */ /* 0x000fea0003800000 */
[----:B------:R0:W5:Y:S02]  /*6290*/  LDG.E.U8 R43, desc[UR26][R32.64+0x8] ;  /* 0x0000081a202b7981 */ /* 0x000164000c1e1100 */
.L_x_46:
[----:B------:R-:W-:Y:S05]  /*62a0*/  BSYNC B1 ;  /* 0x0000000000017941 */ /* 0x000fea0003800000 */
.L_x_45:
        /* <DEDUP_REMOVED lines=12> */
.L_x_48:
[----:B------:R-:W-:Y:S05]  /*6370*/  BSYNC B1 ;  /* 0x0000000000017941 */ /* 0x000fea0003800000 */
.L_x_47:
        /* <DEDUP_REMOVED lines=12> */
.L_x_50:
[----:B------:R-:W-:Y:S05]  /*6440*/  BSYNC B1 ;  /* 0x0000000000017941 */ /* 0x000fea0003800000 */
.L_x_49:
        /* <DEDUP_REMOVED lines=12> */
.L_x_52:
[----:B------:R-:W-:Y:S05]  /*6510*/  BSYNC B1 ;  /* 0x0000000000017941 */ /* 0x000fea0003800000 */
.L_x_51:
        /* <DEDUP_REMOVED lines=12> */
.L_x_54:
[----:B------:R-:W-:Y:S05]  /*65e0*/  BSYNC B1 ;  /* 0x0000000000017941 */ /* 0x000fea0003800000 */
.L_x_53:
        /* <DEDUP_REMOVED lines=12> */
.L_x_56:
[----:B------:R-:W-:Y:S05]  /*66b0*/  BSYNC B1 ;  /* 0x0000000000017941 */ /* 0x000fea0003800000 */
.L_x_55:
        /* <DEDUP_REMOVED lines=12> */
.L_x_58:
[----:B------:R-:W-:Y:S05]  /*6780*/  BSYNC B1 ;  /* 0x0000000000017941 */ /* 0x000fea0003800000 */
.L_x_57:
        /* <DEDUP_REMOVED lines=12> */
.L_x_60:
[----:B------:R-:W-:Y:S05]  /*6850*/  BSYNC B1 ;  /* 0x0000000000017941 */ /* 0x000fea0003800000 */
.L_x_59:
        /* <DEDUP_REMOVED lines=12> */
.L_x_62:
[----:B------:R-:W-:Y:S05]  /*6920*/  BSYNC B1 ;  /* 0x0000000000017941 */ /* 0x000fea0003800000 */
.L_x_61:
        /* <DEDUP_REMOVED lines=12> */
.L_x_64:
[----:B------:R-:W-:Y:S05]  /*69f0*/  BSYNC B1 ;  /* 0x0000000000017941 */ /* 0x000fea0003800000 */
.L_x_63:
        /* <DEDUP_REMOVED lines=12> */
.L_x_66:
[----:B------:R-:W-:Y:S05]  /*6ac0*/  BSYNC B1 ;  /* 0x0000000000017941 */ /* 0x000fea0003800000 */
.L_x_65:
        /* <DEDUP_REMOVED lines=12> */
.L_x_68:
[----:B------:R-:W-:Y:S05]  /*6b90*/  BSYNC B1 ;  /* 0x0000000000017941 */ /* 0x000fea0003800000 */
.L_x_67:
        /* <DEDUP_REMOVED lines=12> */
.L_x_70:
[----:B------:R-:W-:Y:S05]  /*6c60*/  BSYNC B1 ;  /* 0x0000000000017941 */ /* 0x000fea0003800000 */
.L_x_69:
        /* <DEDUP_REMOVED lines=12> */
.L_x_72:
[----:B------:R-:W-:Y:S05]  /*6d30*/  BSYNC B1 ;  /* 0x0000000000017941 */ /* 0x000fea0003800000 */
.L_x_71:
        /* <DEDUP_REMOVED lines=12> */
.L_x_74:
[----:B------:R-:W-:Y:S05]  /*6e00*/  BSYNC B1 ;  /* 0x0000000000017941 */ /* 0x000fea0003800000 */
.L_x_73:
        /* <DEDUP_REMOVED lines=12> */
.L_x_76:
[----:B------:R-:W-:Y:S05]  /*6ed0*/  BSYNC B1 ;  /* 0x0000000000017941 */ /* 0x000fea0003800000 */
.L_x_75:
        /* <DEDUP_REMOVED lines=12> */
.L_x_78:
[----:B------:R-:W-:Y:S05]  /*6fa0*/  BSYNC B1 ;  /* 0x0000000000017941 */ /* 0x000fea0003800000 */
.L_x_77:
        /* <DEDUP_REMOVED lines=12> */
.L_x_80:
[----:B------:R-:W-:Y:S05]  /*7070*/  BSYNC B1 ;  /* 0x0000000000017941 */ /* 0x000fea0003800000 */
.L_x_79:
        /* <DEDUP_REMOVED lines=12> */
.L_x_82:
[----:B------:R-:W-:Y:S05]  /*7140*/  BSYNC B1 ;  /* 0x0000000000017941 */ /* 0x000fea0003800000 */
.L_x_81:
        /* <DEDUP_REMOVED lines=12> */
.L_x_84:
[----:B------:R-:W-:Y:S05]  /*7210*/  BSYNC B1 ;  /* 0x0000000000017941 */ /* 0x000fea0003800000 */
.L_x_83:
        /* <DEDUP_REMOVED lines=12> */
.L_x_86:
[----:B------:R-:W-:Y:S05]  /*72e0*/  BSYNC B1 ;  /* 0x0000000000017941 */ /* 0x000fea0003800000 */
.L_x_85:
        /* <DEDUP_REMOVED lines=12> */
.L_x_88:
[----:B------:R-:W-:Y:S05]  /*73b0*/  BSYNC B1 ;  /* 0x0000000000017941 */ /* 0x000fea0003800000 */
.L_x_87:
        /* <DEDUP_REMOVED lines=12> */
.L_x_90:
[----:B------:R-:W-:Y:S05]  /*7480*/  BSYNC B1 ;  /* 0x0000000000017941 */ /* 0x000fea0003800000 */
.L_x_89:
        /* <DEDUP_REMOVED lines=12> */
.L_x_92:
[----:B------:R-:W-:Y:S05]  /*7550*/  BSYNC B1 ;  /* 0x0000000000017941 */ /* 0x000fea0003800000 */
.L_x_91:
        /* <DEDUP_REMOVED lines=12> */
.L_x_94:
[----:B------:R-:W-:Y:S05]  /*7620*/  BSYNC B1 ;  /* 0x0000000000017941 */ /* 0x000fea0003800000 */
.L_x_93:
        /* <DEDUP_REMOVED lines=12> */
.L_x_96:
[----:B------:R-:W-:Y:S05]  /*76f0*/  BSYNC B1 ;  /* 0x0000000000017941 */ /* 0x000fea0003800000 */
.L_x_95:
        /* <DEDUP_REMOVED lines=12> */
.L_x_98:
[----:B------:R-:W-:Y:S05]  /*77c0*/  BSYNC B1 ;  /* 0x0000000000017941 */ /* 0x000fea0003800000 */
.L_x_97:
        /* <DEDUP_REMOVED lines=12> */
.L_x_100:
[----:B------:R-:W-:Y:S05]  /*7890*/  BSYNC B1 ;  /* 0x0000000000017941 */ /* 0x000fea0003800000 */
.L_x_99:
        /* <DEDUP_REMOVED lines=12> */
.L_x_102:
[----:B------:R-:W-:Y:S05]  /*7960*/  BSYNC B1 ;  /* 0x0000000000017941 */ /* 0x000fea0003800000 */
.L_x_101:
        /* <DEDUP_REMOVED lines=12> */
.L_x_104:
[----:B------:R-:W-:Y:S05]  /*7a30*/  BSYNC B1 ;  /* 0x0000000000017941 */ /* 0x000fea0003800000 */
.L_x_103:
        /* <DEDUP_REMOVED lines=12> */
.L_x_106:
[----:B------:R-:W-:Y:S05]  /*7b00*/  BSYNC B1 ;  /* 0x0000000000017941 */ /* 0x000fea0003800000 */
.L_x_105:
        /* <DEDUP_REMOVED lines=12> */
.L_x_108:
[----:B------:R-:W-:Y:S05]  /*7bd0*/  BSYNC B1 ;  /* 0x0000000000017941 */ /* 0x000fea0003800000 */
.L_x_107:
        /* <DEDUP_REMOVED lines=12> */
.L_x_110:
[----:B------:R-:W-:Y:S05]  /*7ca0*/  BSYNC B1 ;  /* 0x0000000000017941 */ /* 0x000fea0003800000 */
.L_x_109:
        /* <DEDUP_REMOVED lines=12> */
.L_x_112:
[----:B------:R-:W-:Y:S05]  /*7d70*/  BSYNC B1 ;  /* 0x0000000000017941 */ /* 0x000fea0003800000 */
.L_x_111:
        /* <DEDUP_REMOVED lines=12> */
.L_x_114:
[----:B------:R-:W-:Y:S05]  /*7e40*/  BSYNC B1 ;  /* 0x0000000000017941 */ /* 0x000fea0003800000 */
.L_x_113:
        /* <DEDUP_REMOVED lines=12> */
.L_x_116:
[----:B------:R-:W-:Y:S05]  /*7f10*/  BSYNC B1 ;  /* 0x0000000000017941 */ /* 0x000fea0003800000 */
.L_x_115:
        /* <DEDUP_REMOVED lines=12> */
.L_x_118:
[----:B------:R-:W-:Y:S05]  /*7fe0*/  BSYNC B1 ;  /* 0x0000000000017941 */ /* 0x000fea0003800000 */
.L_x_117:
        /* <DEDUP_REMOVED lines=12> */
.L_x_120:
[----:B------:R-:W-:Y:S05]  /*80b0*/  BSYNC B1 ;  /* 0x0000000000017941 */ /* 0x000fea0003800000 */
.L_x_119:
        /* <DEDUP_REMOVED lines=12> */
.L_x_122:
[----:B------:R-:W-:Y:S05]  /*8180*/  BSYNC B1 ;  /* 0x0000000000017941 */ /* 0x000fea0003800000 */
.L_x_121:
        /* <DEDUP_REMOVED lines=12> */
.L_x_124:
[----:B------:R-:W-:Y:S05]  /*8250*/  BSYNC B1 ;  /* 0x0000000000017941 */ /* 0x000fea0003800000 */
.L_x_123:
        /* <DEDUP_REMOVED lines=12> */
.L_x_126:
[----:B------:R-:W-:Y:S05]  /*8320*/  BSYNC B1 ;  /* 0x0000000000017941 */ /* 0x000fea0003800000 */
.L_x_125:
        /* <DEDUP_REMOVED lines=12> */
.L_x_128:
[----:B------:R-:W-:Y:S05]  /*83f0*/  BSYNC B1 ;  /* 0x0000000000017941 */ /* 0x000fea0003800000 */
.L_x_127:
        /* <DEDUP_REMOVED lines=12> */
.L_x_130:
[----:B------:R-:W-:Y:S05]  /*84c0*/  BSYNC B1 ;  /* 0x0000000000017941 */ /* 0x000fea0003800000 */
.L_x_129:
        /* <DEDUP_REMOVED lines=12> */
.L_x_132:
[----:B------:R-:W-:Y:S05]  /*8590*/  BSYNC B1 ;  /* 0x0000000000017941 */ /* 0x000fea0003800000 */
.L_x_131:
        /* <DEDUP_REMOVED lines=12> */
.L_x_134:
[----:B------:R-:W-:Y:S05]  /*8660*/  BSYNC B1 ;  /* 0x0000000000017941 */ /* 0x000fea0003800000 */
.L_x_133:
        /* <DEDUP_REMOVED lines=12> */
.L_x_136:
[----:B------:R-:W-:Y:S05]  /*8730*/  BSYNC B1 ;  /* 0x0000000000017941 */ /* 0x000fea0003800000 */
.L_x_135:
        /* <DEDUP_REMOVED lines=12> */
.L_x_138:
[----:B------:R-:W-:Y:S05]  /*8800*/  BSYNC B1 ;  /* 0x0000000000017941 */ /* 0x000fea0003800000 */
.L_x_137:
        /* <DEDUP_REMOVED lines=12> */
.L_x_140:
[----:B------:R-:W-:Y:S05]  /*88d0*/  BSYNC B1 ;  /* 0x0000000000017941 */ /* 0x000fea0003800000 */
.L_x_139:
        /* <DEDUP_REMOVED lines=12> */
.L_x_142:
[----:B------:R-:W-:Y:S05]  /*89a0*/  BSYNC B1 ;  /* 0x0000000000017941 */ /* 0x000fea0003800000 */
.L_x_141:
        /* <DEDUP_REMOVED lines=12> */
.L_x_144:
[----:B------:R-:W-:Y:S05]  /*8a70*/  BSYNC B1 ;  /* 0x0000000000017941 */ /* 0x000fea0003800000 */
.L_x_143:
        /* <DEDUP_REMOVED lines=12> */
.L_x_146:
[----:B------:R-:W-:Y:S05]  /*8b40*/  BSYNC B1 ;  /* 0x0000000000017941 */ /* 0x000fea0003800000 */
.L_x_145:
        /* <DEDUP_REMOVED lines=12> */
.L_x_148:
[----:B------:R-:W-:Y:S05]  /*8c10*/  BSYNC B1 ;  /* 0x0000000000017941 */ /* 0x000fea0003800000 */
.L_x_147:
        /* <DEDUP_REMOVED lines=12> */
.L_x_150:
[----:B------:R-:W-:Y:S05]  /*8ce0*/  BSYNC B1 ;  /* 0x0000000000017941 */ /* 0x000fea0003800000 */
.L_x_149:
        /* <DEDUP_REMOVED lines=12> */
.L_x_152:
[----:B------:R-:W-:Y:S05]  /*8db0*/  BSYNC B1 ;  /* 0x0000000000017941 */ /* 0x000fea0003800000 */
.L_x_151:
        /* <DEDUP_REMOVED lines=12> */
.L_x_154:
[----:B------:R-:W-:Y:S05]  /*8e80*/  BSYNC B1 ;  /* 0x0000000000017941 */ /* 0x000fea0003800000 */
.L_x_153:
        /* <DEDUP_REMOVED lines=12> */
.L_x_156:
[----:B------:R-:W-:Y:S05]  /*8f50*/  BSYNC B1 ;  /* 0x0000000000017941 */ /* 0x000fea0003800000 */
.L_x_155:
        /* <DEDUP_REMOVED lines=12> */
.L_x_158:
[----:B------:R-:W-:Y:S05]  /*9020*/  BSYNC B1 ;  /* 0x0000000000017941 */ /* 0x000fea0003800000 */
.L_x_157:
        /* <DEDUP_REMOVED lines=12> */
.L_x_160:
[----:B------:R-:W-:Y:S05]  /*90f0*/  BSYNC B1 ;  /* 0x0000000000017941 */ /* 0x000fea0003800000 */
.L_x_159:
[----:B-----5:R-:W-:Y:S01]  /*9100*/  LOP3.LUT R43, R43, 0xff, RZ, 0xc0, !PT ;  /* 0x000000ff2b2b7812 */ /* 0x020fe200078ec0ff */
[----:B------:R-:W-:Y:S01]  /*9110*/  BSSY B1, `(.L_x_161) ;  /* 0x000000b000017945 */ /* 0x000fe20003800000 */
[----:B------:R-:W-:Y:S02]  /*9120*/  ISETP.LT.OR P2, PT, R42, 0x79, !P1 ;  /* 0x000000792a00780c */ /* 0x000fe40004f41670 */
[----:B------:R-:W-:-:S05]  /*9130*/  F2FP.F16.E4M3.UNPACK_B R43, R43 ;  /* 0x0000002bff2b723e */ /* 0x000fca00020006ff */
[----:B------:R-:W-:-:S05]  /*9140*/  HADD2.F32 R43, -RZ, R43.H0_H0 ;  /* 0x2000002bff2b7230 */ /* 0x000fca0000004100 */
[----:B0--3--:R-:W-:-:S04]  /*9150*/  FMUL R32, R43, UR17 ;  /* 0x000000112b207c20 */ /* 0x009fc80008400000 */
[----:B------:R-:W-:-:S05]  /*9160*/  FFMA R32, R167, UR18, R32 ;  /* 0x00000012a7207c23 */ /* 0x000fca0008000020 */
[----:B------:R-:W-:Y:S02]  /*9170*/  F2FP.SATFINITE.E4M3.F32.PACK_AB_MERGE_C R33, RZ, R32, RZ ;  /* 0x00000020ff21723e */ /* 0x000fe400048070ff */
[----:B------:R-:W-:-:S03]  /*9180*/  PRMT R32, RZ, 0x7610, R32 ;  /* 0x00007610ff207816 */ /* 0x000fc60000000020 */
[----:B------:R0:W-:Y:S01]  /*9190*/  @!P0 STG.E.U8 desc[UR26][R24.64+0x79], R33 ;  /* 0x0000792118008986 */ /* 0x0001e2000c10111a */
[----:B------:R-:W-:Y:S05]  /*91a0*/  @P2 BRA `(.L_x_162) ;  /* 0x0000000000042947 */ /* 0x000fea0003800000 */
[----:B------:R3:W5:Y:S02]  /*91b0*/  LDG.E.U8 R32, desc[UR26][R34.64+0x78] ;  /* 0x0000781a22207981 */ /* 0x000764000c1e1100 */
.L_x_162:
[----:B------:R-:W-:Y:S05]  /*91c0*/  BSYNC B1 ;  /* 0x0000000000017941 */ /* 0x000fea0003800000 */
.L_x_161:
[----:B-----5:R-:W-:Y:S01]  /*91d0*/  LOP3.LUT R32, R32, 0xff, RZ, 0xc0, !PT ;  /* 0x000000ff20207812 */ /* 0x020fe200078ec0ff */
[----:B------:R-:W-:Y:S01]  /*91e0*/  BSSY B1, `(.L_x_163) ;  /* 0x000000b000017945 */ /* 0x000fe20003800000 */
[----:B------:R-:W-:Y:S02]  /*91f0*/  ISETP.LT.OR P1, PT, R42, 0x7a, !P1 ;  /* 0x0000007a2a00780c */ /* 0x000fe40004f21670 */
[----:B------:R-:W-:Y:S02]  /*9200*/  F2FP.F16.E4M3.UNPACK_B R32, R32 ;  /* 0x00000020ff20723e */ /* 0x000fe400020006ff */
[----:B0-2---:R-:W-:-:S03]  /*9210*/  PRMT R24, RZ, 0x7610, R24 ;  /* 0x00007610ff187816 */ /* 0x005fc60000000018 */
[----:B------:R-:W-:-:S05]  /*9220*/  HADD2.F32 R32, -RZ, R32.H0_H0 ;  /* 0x20000020ff207230 */ /* 0x000fca0000004100 */
[----:B------:R-:W-:-:S04]  /*9230*/  FMUL R25, R32, UR17 ;  /* 0x0000001120197c20 */ /* 0x000fc80008400000 */
[----:B------:R-:W-:-:S05]  /*9240*/  FFMA R25, R166, UR18, R25 ;  /* 0x00000012a6197c23 */ /* 0x000fca0008000019 */
[----:B------:R-:W-:-:S05]  /*9250*/  F2FP.SATFINITE.E4M3.F32.PACK_AB_MERGE_C R25, RZ, R25, RZ ;  /* 0x00000019ff19723e */ /* 0x000fca00048070ff */
[----:B------:R0:W-:Y:S01]  /*9260*/  @!P2 STG.E.U8 desc[UR26][R26.64+0x78], R25 ;  /* 0x000078191a00a986 */ /* 0x0001e2000c10111a */
[----:B------:R-:W-:Y:S05]  /*9270*/  @P1 BRA `(.L_x_164) ;  /* 0x0000000000041947 */ /* 0x000fea0003800000 */
[----:B------:R2:W5:Y:S02]  /*9280*/  LDG.E.U8 R24, desc[UR26][R34.64+0x79] ;  /* 0x0000791a22187981 */ /* 0x000564000c1e1100 */
.L_x_164:
[----:B------:R-:W-:Y:S05]  /*9290*/  BSYNC B1 ;  /* 0x0000000000017941 */ /* 0x000fea0003800000 */
.L_x_163:
[----:B-----5:R-:W-:Y:S01]  /*92a0*/  LOP3.LUT R24, R24, 0xff, RZ, 0xc0, !PT ;  /* 0x000000ff18187812 */ /* 0x020fe200078ec0ff */
[----:B------:R-:W-:Y:S01]  /*92b0*/  BSSY B1, `(.L_x_165) ;  /* 0x0000013000017945 */ /* 0x000fe20003800000 */
[----:B------:R-:W-:Y:S02]  /*92c0*/  IADD3 R33, P0, R36, 0x80, RZ ;  /* 0x0000008024217810 */ /* 0x000fe40007f1e0ff */
[----:B------:R-:W-:-:S03]  /*92d0*/  F2FP.F16.E4M3.UNPACK_B R24, R24 ;  /* 0x00000018ff18723e */ /* 0x000fc600020006ff */
[----:B0-----:R-:W-:Y:S01]  /*92e0*/  IMAD.X R25, RZ, RZ, R37, P0 ;  /* 0x000000ffff197224 */ /* 0x001fe200000e0625 */
[----:B------:R-:W-:Y:S01]  /*92f0*/  ISETP.GE.AND P0, PT, R41, 0x81, PT ;  /* 0x000000812900780c */ /* 0x000fe20003f06270 */
[----:B------:R-:W-:Y:S02]  /*9300*/  HADD2.F32 R24, -RZ, R24.H0_H0 ;  /* 0x20000018ff187230 */ /* 0x000fe40000004100 */
[----:B--234-:R-:W-:Y:S01]  /*9310*/  IMAD R34, R25, UR10, RZ ;  /* 0x0000000a19227c24 */ /* 0x01cfe2000f8e02ff */
[----:B------:R-:W-:Y:S02]  /*9320*/  ISETP.LT.OR P3, PT, R42, 0x1, !P0 ;  /* 0x000000012a00780c */ /* 0x000fe40004761670 */
[----:B------:R-:W-:Y:S01]  /*9330*/  FMUL R32, R24, UR17 ;  /* 0x0000001118207c20 */ /* 0x000fe20008400000 */
[----:B------:R-:W-:-:S04]  /*9340*/  IMAD.WIDE.U32 R24, R33, UR10, R38 ;  /* 0x0000000a21187c25 */ /* 0x000fc8000f8e0026 */
[----:B------:R-:W-:Y:S01]  /*9350*/  FFMA R32, R165, UR18, R32 ;  /* 0x00000012a5207c23 */ /* 0x000fe20008000020 */
[----:B------:R-:W-:Y:S01]  /*9360*/  IMAD R33, R33, UR11, R34 ;  /* 0x0000000b21217c24 */ /* 0x000fe2000f8e0222 */
[----:B------:R-:W-:-:S03]  /*9370*/  IADD3 R24, P2, R24, UR12, RZ ;  /* 0x0000000c18187c10 */ /* 0x000fc6000ff5e0ff */
[----:B------:R-:W-:Y:S02]  /*9380*/  F2FP.SATFINITE.E4M3.F32.PACK_AB_MERGE_C R35, RZ, R32, RZ ;  /* 0x00000020ff23723e */ /* 0x000fe400048070ff */
[----:B------:R-:W-:Y:S02]  /*9390*/  IADD3.X R25, R25, UR13, R33, P2, !PT ;  /* 0x0000000d19197c10 */ /* 0x000fe400097fe421 */
[----:B------:R-:W-:Y:S01]  /*93a0*/  PRMT R32, RZ, 0x7610, R32 ;  /* 0x00007610ff207816 */ /* 0x000fe20000000020 */
[----:B------:R0:W-:Y:S01]  /*93b0*/  @!P1 STG.E.U8 desc[UR26][R26.64+0x79], R35 ;  /* 0x000079231a009986 */ /* 0x0001e2000c10111a */
[----:B------:R-:W-:Y:S05]  /*93c0*/  @P3 BRA `(.L_x_166) ;  /* 0x0000000000043947 */ /* 0x000fea0003800000 */
[----:B------:R2:W5:Y:S02]  /*93d0*/  LDG.E.U8 R32, desc[UR26][R24.64] ;  /* 0x0000001a18207981 */ /* 0x000564000c1e1100 */
.L_x_166:
[----:B------:R-:W-:Y:S05]  /*93e0*/  BSYNC B1 ;  /* 0x0000000000017941 */ /* 0x000fea0003800000 */
.L_x_165:
[----:B-----5:R-:W-:Y:S01]  /*93f0*/  LOP3.LUT R32, R32, 0xff, RZ, 0xc0, !PT ;  /* 0x000000ff20207812 */ /* 0x020fe200078ec0ff */
[----:B------:R-:W-:Y:S01]  /*9400*/  BSSY B1, `(.L_x_167) ;  /* 0x000000b000017945 */ /* 0x000fe20003800000 */
[----:B------:R-:W-:Y:S02]  /*9410*/  ISETP.LT.OR P2, PT, R42, 0x2, !P0 ;  /* 0x000000022a00780c */ /* 0x000fe40004741670 */
[----:B------:R-:W-:Y:S02]  /*9420*/  F2FP.F16.E4M3.UNPACK_B R32, R32 ;  /* 0x00000020ff20723e */ /* 0x000fe400020006ff */
[----:B0-----:R-:W-:-:S03]  /*9430*/  PRMT R26, RZ, 0x7610, R26 ;  /* 0x00007610ff1a7816 */ /* 0x001fc6000000001a */
[----:B------:R-:W-:-:S05]  /*9440*/  HADD2.F32 R32, -RZ, R32.H0_H0 ;  /* 0x20000020ff207230 */ /* 0x000fca0000004100 */
[----:B------:R-:W-:-:S04]  /*9450*/  FMUL R27, R32, UR17 ;  /* 0x00000011201b7c20 */ /* 0x000fc80008400000 */
[----:B------:R-:W-:-:S05]  /*9460*/  FFMA R27, R164, UR18, R27 ;  /* 0x00000012a41b7c23 */ /* 0x000fca000800001b */
[----:B------:R-:W-:-:S05]  /*9470*/  F2FP.SATFINITE.E4M3.F32.PACK_AB_MERGE_C R27, RZ, R27, RZ ;  /* 0x0000001bff1b723e */ /* 0x000fca00048070ff */
[----:B------:R0:W-:Y:S01]  /*9480*/  @!P3 STG.E.U8 desc[UR26][R28.64], R27 ;  /* 0x0000001b1c00b986 */ /* 0x0001e2000c10111a */
[----:B------:R-:W-:Y:S05]  /*9490*/  @P2 BRA `(.L_x_168) ;  /* 0x0000000000042947 */ /* 0x000fea0003800000 */
[----:B------:R3:W5:Y:S02]  /*94a0*/  LDG.E.U8 R26, desc[UR26][R24.64+0x1] ;  /* 0x0000011a181a7981 */ /* 0x000764000c1e1100 */
.L_x_168:
[----:B------:R-:W-:Y:S05]  /*94b0*/  BSYNC B1 ;  /* 0x0000000000017941 */ /* 0x000fea0003800000 */
.L_x_167:
[----:B-----5:R-:W-:Y:S01]  /*94c0*/  LOP3.LUT R26, R26, 0xff, RZ, 0xc0, !PT ;  /* 0x000000ff1a1a7812 */ /* 0x020fe200078ec0ff */
[----:B------:R-:W-:Y:S01]  /*94d0*/  BSSY B1, `(.L_x_169) ;  /* 0x0000013000017945 */ /* 0x000fe20003800000 */
[----:B0-----:R-:W-:Y:S02]  /*94e0*/  IADD3 R27, P1, R36, 0x88, RZ ;  /* 0x00000088241b7810 */ /* 0x001fe40007f3e0ff */
[----:B------:R-:W-:Y:S02]  /*94f0*/  F2FP.F16.E4M3.UNPACK_B R26, R26 ;  /* 0x0000001aff1a723e */ /* 0x000fe400020006ff */
[----:B------:R-:W-:Y:S01]  /*9500*/  PRMT R32, RZ, 0x7610, R32 ;  /* 0x00007610ff207816 */ /* 0x000fe20000000020 */
[----:B------:R-:W-:Y:S01]  /*9510*/  IMAD.X R36, RZ, RZ, R37, P1 ;  /* 0x000000ffff247224 */ /* 0x000fe200008e0625 */
[----:B------:R-:W-:Y:S01]  /*9520*/  ISETP.GE.AND P1, PT, R41, 0x89, PT ;  /* 0x000000892900780c */ /* 0x000fe20003f26270 */
[----:B------:R-:W-:Y:S02]  /*9530*/  HADD2.F32 R26, -RZ, R26.H0_H0 ;  /* 0x2000001aff1a7230 */ /* 0x000fe40000004100 */
[----:B------:R-:W-:Y:S01]  /*9540*/  IMAD R36, R36, UR10, RZ ;  /* 0x0000000a24247c24 */ /* 0x000fe2000f8e02ff */
[----:B------:R-:W-:Y:S01]  /*9550*/  ISETP.LT.OR P5, PT, R42, 0x1, !P1 ;  /* 0x000000012a00780c */ /* 0x000fe20004fa1670 */
[----:B------:R-:W-:-:S04]  /*9560*/  IMAD.WIDE.U32 R38, R27, UR10, R38 ;  /* 0x0000000a1b267c25 */ /* 0x000fc8000f8e0026 */
[----:B------:R-:W-:Y:S01]  /*9570*/  FMUL R26, R26, UR17 ;  /* 0x000000111a1a7c20 */ /* 0x000fe20008400000 */
[----:B------:R-:W-:-:S03]  /*9580*/  IMAD R27, R27, UR11, R36 ;  /* 0x0000000b1b1b7c24 */ /* 0x000fc6000f8e0224 */
[----:B------:R-:W-:Y:S01]  /*9590*/  FFMA R163, R163, UR18, R26 ;  /* 0x00000012a3a37c23 */ /* 0x000fe2000800001a */
[----:B------:R-:W-:-:S04]  /*95a0*/  IADD3 R26, P3, R38, UR12, RZ ;  /* 0x0000000c261a7c10 */ /* 0x000fc8000ff7e0ff */
[----:B------:R-:W-:Y:S02]  /*95b0*/  F2FP.SATFINITE.E4M3.F32.PACK_AB_MERGE_C R163, RZ, R163, RZ ;  /* 0x000000a3ffa3723e */ /* 0x000fe400048070ff */
[----:B------:R-:W-:-:S03]  /*95c0*/  IADD3.X R27, R39, UR13, R27, P3, !PT ;  /* 0x0000000d271b7c10 */ /* 0x000fc60009ffe41b */
[----:B------:R0:W-:Y:S01]  /*95d0*/  @!P2 STG.E.U8 desc[UR26][R28.64+0x1], R163 ;  /* 0x000001a31c00a986 */ /* 0x0001e2000c10111a */
[----:B------:R-:W-:Y:S05]  /*95e0*/  @P5 BRA `(.L_x_170) ;  /* 0x0000000000045947 */ /* 0x000fea0003800000 */
[----:B------:R4:W5:Y:S02]  /*95f0*/  LDG.E.U8 R32, desc[UR26][R26.64] ;  /* 0x0000001a1a207981 */ /* 0x000964000c1e1100 */
.L_x_170:
[----:B------:R-:W-:Y:S05]  /*9600*/  BSYNC B1 ;  /* 0x0000000000017941 */ /* 0x000fea0003800000 */
.L_x_169:
        /* <DEDUP_REMOVED lines=12> */
.L_x_172:
[----:B------:R-:W-:Y:S05]  /*96d0*/  BSYNC B1 ;  /* 0x0000000000017941 */ /* 0x000fea0003800000 */
.L_x_171:
[----:B-----5:R-:W-:Y:S01]  /*96e0*/  LOP3.LUT R32, R32, 0xff, RZ, 0xc0, !PT ;  /* 0x000000ff20207812 */ /* 0x020fe200078ec0ff */
[----:B------:R-:W-:Y:S01]  /*96f0*/  BSSY B1, `(.L_x_173) ;  /* 0x000000b000017945 */ /* 0x000fe20003800000 */
[----:B------:R-:W-:Y:S02]  /*9700*/  ISETP.LT.OR P3, PT, R42, 0x9, !P0 ;  /* 0x000000092a00780c */ /* 0x000fe40004761670 */
[----:B------:R-:W-:-:S05]  /*9710*/  F2FP.F16.E4M3.UNPACK_B R32, R32 ;  /* 0x00000020ff20723e */ /* 0x000fca00020006ff */
[----:B------:R-:W-:-:S05]  /*9720*/  HADD2.F32 R32, -RZ, R32.H0_H0 ;  /* 0x20000020ff207230 */ /* 0x000fca0000004100 */
[----:B------:R-:W-:-:S04]  /*9730*/  FMUL R32, R32, UR17 ;  /* 0x0000001120207c20 */ /* 0x000fc80008400000 */
[----:B------:R-:W-:-:S05]  /*9740*/  FFMA R32, R161, UR18, R32 ;  /* 0x00000012a1207c23 */ /* 0x000fca0008000020 */
[----:B0-----:R-:W-:Y:S02]  /*9750*/  F2FP.SATFINITE.E4M3.F32.PACK_AB_MERGE_C R33, RZ, R32, RZ ;  /* 0x00000020ff21723e */ /* 0x001fe400048070ff */
[----:B------:R-:W-:-:S03]  /*9760*/  PRMT R32, RZ, 0x7610, R32 ;  /* 0x00007610ff207816 */ /* 0x000fc60000000020 */
[----:B------:R0:W-:Y:S01]  /*9770*/  @!P2 STG.E.U8 desc[UR26][R30.64+0x1], R33 ;  /* 0x000001211e00a986 */ /* 0x0001e2000c10111a */
[----:B------:R-:W-:Y:S05]  /*9780*/  @P3 BRA `(.L_x_174) ;  /* 0x0000000000043947 */ /* 0x000fea0003800000 */
[----:B------:R0:W5:Y:S02]  /*9790*/  LDG.E.U8 R32, desc[UR26][R24.64+0x8] ;  /* 0x0000081a18207981 */ /* 0x000164000c1e1100 */
.L_x_174:
[----:B------:R-:W-:Y:S05]  /*97a0*/  BSYNC B1 ;  /* 0x0000000000017941 */ /* 0x000fea0003800000 */
.L_x_173:
[----:B-----5:R-:W-:Y:S01]  /*97b0*/  LOP3.LUT R32, R32, 0xff, RZ, 0xc0, !PT ;  /* 0x000000ff20207812 */ /* 0x020fe200078ec0ff */
[----:B------:R-:W-:Y:S01]  /*97c0*/  BSSY B1, `(.L_x_175) ;  /* 0x000000b000017945 */ /* 0x000fe20003800000 */
[----:B------:R-:W-:Y:S02]  /*97d0*/  ISETP.LT.OR P2, PT, R42, 0xa, !P0 ;  /* 0x0000000a2a00780c */ /* 0x000fe40004741670 */
[----:B------:R-:W-:-:S05]  /*97e0*/  F2FP.F16.E4M3.UNPACK_B R32, R32 ;  /* 0x00000020ff20723e */ /* 0x000fca00020006ff */
[----:B------:R-:W-:-:S05]  /*97f0*/  HADD2.F32 R32, -RZ, R32.H0_H0 ;  /* 0x20000020ff207230 */ /* 0x000fca0000004100 */
[----:B0-----:R-:W-:Y:S01]  /*9800*/  FMUL R33, R32, UR17 ;  /* 0x0000001120217c20 */ /* 0x001fe20008400000 */
[----:B------:R-:W-:-:S03]  /*9810*/  PRMT R32, RZ, 0x7610, R32 ;  /* 0x00007610ff207816 */ /* 0x000fc60000000020 */
[----:B------:R-:W-:-:S05]  /*9820*/  FFMA R33, R160, UR18, R33 ;  /* 0x00000012a0217c23 */ /* 0x000fca0008000021 */
[----:B------:R-:W-:-:S05]  /*9830*/  F2FP.SATFINITE.E4M3.F32.PACK_AB_MERGE_C R33, RZ, R33, RZ ;  /* 0x00000021ff21723e */ /* 0x000fca00048070ff */
[----:B------:R0:W-:Y:S01]  /*9840*/  @!P3 STG.E.U8 desc[UR26][R28.64+0x8], R33 ;  /* 0x000008211c00b986 */ /* 0x0001e2000c10111a */
[----:B------:R-:W-:Y:S05]  /*9850*/  @P2 BRA `(.L_x_176) ;  /* 0x0000000000042947 */ /* 0x000fea0003800000 */
[----:B------:R0:W5:Y:S02]  /*9860*/  LDG.E.U8 R32, desc[UR26][R24.64+0x9] ;  /* 0x0000091a18207981 */ /* 0x000164000c1e1100 */
.L_x_176:
[----:B------:R-:W-:Y:S05]  /*9870*/  BSYNC B1 ;  /* 0x0000000000017941 */ /* 0x000fea0003800000 */
.L_x_175:
        /* <DEDUP_REMOVED lines=12> */
.L_x_178:
[----:B------:R-:W-:Y:S05]  /*9940*/  BSYNC B1 ;  /* 0x0000000000017941 */ /* 0x000fea0003800000 */
.L_x_177:
        /* <DEDUP_REMOVED lines=12> */
.L_x_180:
[----:B------:R-:W-:Y:S05]  /*9a10*/  BSYNC B1 ;  /* 0x0000000000017941 */ /* 0x000fea0003800000 */
.L_x_179:
        /* <DEDUP_REMOVED lines=12> */
.L_x_182:
[----:B------:R-:W-:Y:S05]  /*9ae0*/  BSYNC B1 ;  /* 0x0000000000017941 */ /* 0x000fea0003800000 */
.L_x_181:
        /* <DEDUP_REMOVED lines=12> */
.L_x_184:
[----:B------:R-:W-:Y:S05]  /*9bb0*/  BSYNC B1 ;  /* 0x0000000000017941 */ /* 0x000fea0003800000 */
.L_x_183:
        /* <DEDUP_REMOVED lines=12> */
.L_x_186:
[----:B------:R-:W-:Y:S05]  /*9c80*/  BSYNC B1 ;  /* 0x0000000000017941 */ /* 0x000fea0003800000 */
.L_x_185:
        /* <DEDUP_REMOVED lines=12> */
.L_x_188:
[----:B------:R-:W-:Y:S05]  /*9d50*/  BSYNC B1 ;  /* 0x0000000000017941 */ /* 0x000fea0003800000 */
.L_x_187:
        /* <DEDUP_REMOVED lines=12> */
.L_x_190:
[----:B------:R-:W-:Y:S05]  /*9e20*/  BSYNC B1 ;  /* 0x0000000000017941 */ /* 0x000fea0003800000 */
.L_x_189:
        /* <DEDUP_REMOVED lines=12> */
.L_x_192:
[----:B------:R-:W-:Y:S05]  /*9ef0*/  BSYNC B1 ;  /* 0x0000000000017941 */ /* 0x000fea0003800000 */
.L_x_191:
[----:B-----5:R-:W-:Y:S01]  /*9f00*/  LOP3.LUT R32, R32, 0xff, RZ, 0xc0, !PT ;  /* 0x000000ff20207812 */ /* 0x020fe200078ec0ff */
[----:B------:R-:W-:Y:S01]  /*9f10*/  BSSY B1, `(.L_x_193) ;  /* 0x000000b000017945 */ /* 0x000fe20003800000 */
[----:B------:R-:W-:Y:S02]  /*9f20*/  ISETP.LT.OR P3, PT, R42, 0x19, !P1 ;  /* 0x000000192a00780c */ /* 0x000fe40004f61670 */
[----:B------:R-:W-:-:S05]  /*9f30*/  F2FP.F16.E4M3.UNPACK_B R32, R32 ;  /* 0x00000020ff20723e */ /* 0x000fca00020006ff */
[----:B------:R-:W-:-:S05]  /*9f40*/  HADD2.F32 R32, -RZ, R32.H0_H0 ;  /* 0x20000020ff207230 */ /* 0x000fca0000004100 */
[----:B------:R-:W-:-:S04]  /*9f50*/  FMUL R32, R32, UR17 ;  /* 0x0000001120207c20 */ /* 0x000fc80008400000 */
[----:B------:R-:W-:Y:S01]  /*9f60*/  FFMA R32, R23, UR18, R32 ;  /* 0x0000001217207c23 */ /* 0x000fe20008000020 */
[----:B------:R-:W-:-:S04]  /*9f70*/  PRMT R23, RZ, 0x7610, R23 ;  /* 0x00007610ff177816 */ /* 0x000fc80000000017 */
[----:B0-----:R-:W-:-:S05]  /*9f80*/  F2FP.SATFINITE.E4M3.F32.PACK_AB_MERGE_C R33, RZ, R32, RZ ;  /* 0x00000020ff21723e */ /* 0x001fca00048070ff */
[----:B------:R0:W-:Y:S01]  /*9f90*/  @!P2 STG.E.U8 desc[UR26][R28.64+0x19], R33 ;  /* 0x000019211c00a986 */ /* 0x0001e2000c10111a */
[----:B------:R-:W-:Y:S05]  /*9fa0*/  @P3 BRA `(.L_x_194) ;  /* 0x0000000000043947 */ /* 0x000fea0003800000 */
[----:B------:R0:W5:Y:S02]  /*9fb0*/  LDG.E.U8 R23, desc[UR26][R26.64+0x18] ;  /* 0x0000181a1a177981 */ /* 0x000164000c1e1100 */
.L_x_194:
[----:B------:R-:W-:Y:S05]  /*9fc0*/  BSYNC B1 ;  /* 0x0000000000017941 */ /* 0x000fea0003800000 */
.L_x_193:
        /* <DEDUP_REMOVED lines=8> */
[----:B------:R-:W-:-:S05]  /*a050*/  F2FP.SATFINITE.E4M3.F32.PACK_AB_MERGE_C R23, RZ, R23, RZ ;  /* 0x00000017ff17723e */ /* 0x000fca00048070ff */
[----:B------:R0:W-:Y:S01]  /*a060*/  @!P3 STG.E.U8 desc[UR26][R30.64+0x18], R23 ;  /* 0x000018171e00b986 */ /* 0x0001e2000c10111a */
[----:B------:R-:W-:Y:S05]  /*a070*/  @P2 BRA `(.L_x_196) ;  /* 0x0000000000042947 */ /* 0x000fea0003800000 */
[----:B------:R0:W5:Y:S02]  /*a080*/  LDG.E.U8 R22, desc[UR26][R26.64+0x19] ;  /* 0x0000191a1a167981 */ /* 0x000164000c1e1100 */
.L_x_196:
[----:B------:R-:W-:Y:S05]  /*a090*/  BSYNC B1 ;  /* 0x0000000000017941 */ /* 0x000fea0003800000 */
.L_x_195:
        /* <DEDUP_REMOVED lines=12> */
.L_x_198:
[----:B------:R-:W-:Y:S05]  /*a160*/  BSYNC B1 ;  /* 0x0000000000017941 */ /* 0x000fea0003800000 */
.L_x_197:
        /* <DEDUP_REMOVED lines=12> */
.L_x_200:
[----:B------:R-:W-:Y:S05]  /*a230*/  BSYNC B1 ;  /* 0x0000000000017941 */ /* 0x000fea0003800000 */
.L_x_199:
        /* <DEDUP_REMOVED lines=12> */
.L_x_202:
[----:B------:R-:W-:Y:S05]  /*a300*/  BSYNC B1 ;  /* 0x0000000000017941 */ /* 0x000fea0003800000 */
.L_x_201:
        /* <DEDUP_REMOVED lines=12> */
.L_x_204:
[----:B------:R-:W-:Y:S05]  /*a3d0*/  BSYNC B1 ;  /* 0x0000000000017941 */ /* 0x000fea0003800000 */
.L_x_203:
        /* <DEDUP_REMOVED lines=12> */
.L_x_206:
[----:B------:R-:W-:Y:S05]  /*a4a0*/  BSYNC B1 ;  /* 0x0000000000017941 */ /* 0x000fea0003800000 */
.L_x_205:
        /* <DEDUP_REMOVED lines=12> */
.L_x_208:
[----:B------:R-:W-:Y:S05]  /*a570*/  BSYNC B1 ;  /* 0x0000000000017941 */ /* 0x000fea0003800000 */
.L_x_207:
        /* <DEDUP_REMOVED lines=12> */
.L_x_210:
[----:B------:R-:W-:Y:S05]  /*a640*/  BSYNC B1 ;  /* 0x0000000000017941 */ /* 0x000fea0003800000 */
.L_x_209:
        /* <DEDUP_REMOVED lines=12> */
.L_x_212:
[----:B------:R-:W-:Y:S05]  /*a710*/  BSYNC B1 ;  /* 0x0000000000017941 */ /* 0x000fea0003800000 */
.L_x_211:
        /* <DEDUP_REMOVED lines=12> */
.L_x_214:
[----:B------:R-:W-:Y:S05]  /*a7e0*/  BSYNC B1 ;  /* 0x0000000000017941 */ /* 0x000fea0003800000 */
.L_x_213:
        /* <DEDUP_REMOVED lines=12> */
.L_x_216:
[----:B------:R-:W-:Y:S05]  /*a8b0*/  BSYNC B1 ;  /* 0x0000000000017941 */ /* 0x000fea0003800000 */
.L_x_215:
        /* <DEDUP_REMOVED lines=12> */
.L_x_218:
[----:B------:R-:W-:Y:S05]  /*a980*/  BSYNC B1 ;  /* 0x0000000000017941 */ /* 0x000fea0003800000 */
.L_x_217:
        /* <DEDUP_REMOVED lines=12> */
.L_x_220:
[----:B------:R-:W-:Y:S05]  /*aa50*/  BSYNC B1 ;  /* 0x0000000000017941 */ /* 0x000fea0003800000 */
.L_x_219:
        /* <DEDUP_REMOVED lines=12> */
.L_x_222:
[----:B------:R-:W-:Y:S05]  /*ab20*/  BSYNC B1 ;  /* 0x0000000000017941 */ /* 0x000fea0003800000 */
.L_x_221:
        /* <DEDUP_REMOVED lines=12> */
.L_x_224:
[----:B------:R-:W-:Y:S05]  /*abf0*/  BSYNC B1 ;  /* 0x0000000000017941 */ /* 0x000fea0003800000 */
.L_x_223:
        /* <DEDUP_REMOVED lines=12> */
.L_x_226:
[----:B------:R-:W-:Y:S05]  /*acc0*/  BSYNC B1 ;  /* 0x0000000000017941 */ /* 0x000fea0003800000 */
.L_x_225:
        /* <DEDUP_REMOVED lines=12> */
.L_x_228:
[----:B------:R-:W-:Y:S05]  /*ad90*/  BSYNC B1 ;  /* 0x0000000000017941 */ /* 0x000fea0003800000 */
.L_x_227:
        /* <DEDUP_REMOVED lines=12> */
.L_x_230:
[----:B------:R-:W-:Y:S05]  /*ae60*/  BSYNC B1 ;  /* 0x0000000000017941 */ /* 0x000fea0003800000 */
.L_x_229:
        /* <DEDUP_REMOVED lines=12> */
.L_x_232:
[----:B------:R-:W-:Y:S05]  /*af30*/  BSYNC B1 ;  /* 0x0000000000017941 */ /* 0x000fea0003800000 */
.L_x_231:
        /* <DEDUP_REMOVED lines=12> */
.L_x_234:
[----:B------:R-:W-:Y:S05]  /*b000*/  BSYNC B1 ;  /* 0x0000000000017941 */ /* 0x000fea0003800000 */
.L_x_233:
        /* <DEDUP_REMOVED lines=12> */
.L_x_236:
[----:B------:R-:W-:Y:S05]  /*b0d0*/  BSYNC B1 ;  /* 0x0000000000017941 */ /* 0x000fea0003800000 */
.L_x_235:
[----:B-----5:R-:W-:Y:S01]  /*b0e0*/  LOP3.LUT R2, R2, 0xff, RZ, 0xc0, !PT ;  /* 0x000000ff02027812 */ /* 0x020fe200078ec0ff */
[----:B------:R-:W-:Y:S01]  /*b0f0*/  BSSY B1, `(.L_x_237) ;  /* 0x000000b000017945 */ /* 0x000fe20003800000 */
[----:B------:R-:W-:Y:S02]  /*b100*/  ISETP.LT.OR P3, PT, R42, 0x49, !P0 ;  /* 0x000000492a00780c */ /* 0x000fe40004761670 */
[----:B------:R-:W-:-:S05]  /*b110*/  F2FP.F16.E4M3.UNPACK_B R2, R2 ;  /* 0x00000002ff02723e */ /* 0x000fca00020006ff */
[----:B------:R-:W-:-:S05]  /*b120*/  HADD2.F32 R2, -RZ, R2.H0_H0 ;  /* 0x20000002ff027230 */ /* 0x000fca0000004100 */
[----:B0-----:R-:W-:-:S04]  /*b130*/  FMUL R3, R2, UR17 ;  /* 0x0000001102037c20 */ /* 0x001fc80008400000 */
[----:B------:R-:W-:Y:S01]  /*b140*/  FFMA R3, R0, UR18, R3 ;  /* 0x0000001200037c23 */ /* 0x000fe20008000003 */
[----:B------:R-:W-:-:S04]  /*b150*/  PRMT R0, RZ, 0x7610, R0 ;  /* 0x00007610ff007816 */ /* 0x000fc80000000000 */
[----:B------:R-:W-:-:S05]  /*b160*/  F2FP.SATFINITE.E4M3.F32.PACK_AB_MERGE_C R3, RZ, R3, RZ ;  /* 0x00000003ff03723e */ /* 0x000fca00048070ff */
[----:B------:R0:W-:Y:S01]  /*b170*/  @!P2 STG.E.U8 desc[UR26][R30.64+0x41], R3 ;  /* 0x000041031e00a986 */ /* 0x0001e2000c10111a */
[----:B------:R-:W-:Y:S05]  /*b180*/  @P3 BRA `(.L_x_238) ;  /* 0x0000000000043947 */ /* 0x000fea0003800000 */
[----:B------:R0:W5:Y:S02]  /*b190*/  LDG.E.U8 R0, desc[UR26][R24.64+0x48] ;  /* 0x0000481a18007981 */ /* 0x000164000c1e1100 */
.L_x_238:
[----:B------:R-:W-:Y:S05]  /*b1a0*/  BSYNC B1 ;  /* 0x0000000000017941 */ /* 0x000fea0003800000 */
.L_x_237:
[----:B------:R-:W2:Y:S01]  /*b1b0*/  LDL.LU R2, [R1] ;  /* 0x0000000001027983 */ /* 0x000ea20000300800 */
[----:B-----5:R-:W-:Y:S01]  /*b1c0*/  LOP3.LUT R0, R0, 0xff, RZ, 0xc0, !PT ;  /* 0x000000ff00007812 */ /* 0x020fe200078ec0ff */
[----:B------:R-:W-:Y:S01]  /*b1d0*/  BSSY B1, `(.L_x_239) ;  /* 0x000000b000017945 */ /* 0x000fe20003800000 */
[----:B------:R-:W-:Y:S02]  /*b1e0*/  ISETP.LT.OR P2, PT, R42, 0x4a, !P0 ;  /* 0x0000004a2a00780c */ /* 0x000fe40004741670 */
[----:B------:R-:W-:-:S05]  /*b1f0*/  F2FP.F16.E4M3.UNPACK_B R0, R0 ;  /* 0x00000000ff00723e */ /* 0x000fca00020006ff */
[----:B------:R-:W-:-:S05]  /*b200*/  HADD2.F32 R0, -RZ, R0.H0_H0 ;  /* 0x20000000ff007230 */ /* 0x000fca0000004100 */
[----:B------:R-:W-:-:S04]  /*b210*/  FMUL R0, R0, UR17 ;  /* 0x0000001100007c20 */ /* 0x000fc80008400000 */
[----:B--2---:R-:W-:-:S05]  /*b220*/  FFMA R0, R2, UR18, R0 ;  /* 0x0000001202007c23 */ /* 0x004fca0008000000 */
[----:B0-----:R-:W-:Y:S02]  /*b230*/  F2FP.SATFINITE.E4M3.F32.PACK_AB_MERGE_C R3, RZ, R0, RZ ;  /* 0x00000000ff03723e */ /* 0x001fe400048070ff */
[----:B------:R-:W-:-:S03]  /*b240*/  PRMT R0, RZ, 0x7610, R0 ;  /* 0x00007610ff007816 */ /* 0x000fc60000000000 */
[----:B------:R0:W-:Y:S01]  /*b250*/  @!P3 STG.E.U8 desc[UR26][R28.64+0x48], R3 ;  /* 0x000048031c00b986 */ /* 0x0001e2000c10111a */
[----:B------:R-:W-:Y:S05]  /*b260*/  @P2 BRA `(.L_x_240) ;  /* 0x0000000000042947 */ /* 0x000fea0003800000 */
[----:B------:R2:W5:Y:S02]  /*b270*/  LDG.E.U8 R0, desc[UR26][R24.64+0x49] ;  /* 0x0000491a18007981 */ /* 0x000564000c1e1100 */
.L_x_240:
[----:B------:R-:W-:Y:S05]  /*b280*/  BSYNC B1 ;  /* 0x0000000000017941 */ /* 0x000fea0003800000 */
.L_x_239:
[----:B------:R-:W3:Y:S01]  /*b290*/  LDL.LU R2, [R1+0x4] ;  /* 0x0000040001027983 */ /* 0x000ee20000300800 */
[----:B-----5:R-:W-:Y:S01]  /*b2a0*/  LOP3.LUT R0, R0, 0xff, RZ, 0xc0, !PT ;  /* 0x000000ff00007812 */ /* 0x020fe200078ec0ff */
[----:B------:R-:W-:Y:S01]  /*b2b0*/  BSSY B1, `(.L_x_241) ;  /* 0x000000b000017945 */ /* 0x000fe20003800000 */
[----:B------:R-:W-:Y:S02]  /*b2c0*/  ISETP.LT.OR P3, PT, R42, 0x49, !P1 ;  /* 0x000000492a00780c */ /* 0x000fe40004f61670 */
[----:B------:R-:W-:-:S05]  /*b2d0*/  F2FP.F16.E4M3.UNPACK_B R0, R0 ;  /* 0x00000000ff00723e */ /* 0x000fca00020006ff */
[----:B------:R-:W-:-:S05]  /*b2e0*/  HADD2.F32 R0, -RZ, R0.H0_H0 ;  /* 0x20000000ff007230 */ /* 0x000fca0000004100 */
[----:B------:R-:W-:-:S04]  /*b2f0*/  FMUL R0, R0, UR17 ;  /* 0x0000001100007c20 */ /* 0x000fc80008400000 */
[----:B---3--:R-:W-:-:S05]  /*b300*/  FFMA R0, R2, UR18, R0 ;  /* 0x0000001202007c23 */ /* 0x008fca0008000000 */
[----:B0-----:R-:W-:Y:S02]  /*b310*/  F2FP.SATFINITE.E4M3.F32.PACK_AB_MERGE_C R3, RZ, R0, RZ ;  /* 0x00000000ff03723e */ /* 0x001fe400048070ff */
[----:B------:R-:W-:-:S03]  /*b320*/  PRMT R0, RZ, 0x7610, R0 ;  /* 0x00007610ff007816 */ /* 0x000fc60000000000 */
[----:B------:R0:W-:Y:S01]  /*b330*/  @!P2 STG.E.U8 desc[UR26][R28.64+0x49], R3 ;  /* 0x000049031c00a986 */ /* 0x0001e2000c10111a */
[----:B------:R-:W-:Y:S05]  /*b340*/  @P3 BRA `(.L_x_242) ;  /* 0x0000000000043947 */ /* 0x000fea0003800000 */
[----:B------:R3:W5:Y:S02]  /*b350*/  LDG.E.U8 R0, desc[UR26][R26.64+0x48] ;  /* 0x0000481a1a007981 */ /* 0x000764000c1e1100 */
.L_x_242:
[----:B------:R-:W-:Y:S05]  /*b360*/  BSYNC B1 ;  /* 0x0000000000017941 */ /* 0x000fea0003800000 */
.L_x_241:
[----:B------:R-:W2:Y:S01]  /*b370*/  LDL.LU R2, [R1+0x8] ;  /* 0x0000080001027983 */ /* 0x000ea20000300800 */
        /* <DEDUP_REMOVED lines=12> */
.L_x_244:
[----:B------:R-:W-:Y:S05]  /*b440*/  BSYNC B1 ;  /* 0x0000000000017941 */ /* 0x000fea0003800000 */
.L_x_243:
        /* <DEDUP_REMOVED lines=13> */
.L_x_246:
[----:B------:R-:W-:Y:S05]  /*b520*/  BSYNC B1 ;  /* 0x0000000000017941 */ /* 0x000fea0003800000 */
.L_x_245:
        /* <DEDUP_REMOVED lines=13> */
.L_x_248:
[----:B------:R-:W-:Y:S05]  /*b600*/  BSYNC B1 ;  /* 0x0000000000017941 */ /* 0x000fea0003800000 */
.L_x_247:
        /* <DEDUP_REMOVED lines=13> */
.L_x_250:
[----:B------:R-:W-:Y:S05]  /*b6e0*/  BSYNC B1 ;  /* 0x0000000000017941 */ /* 0x000fea0003800000 */
.L_x_249:
        /* <DEDUP_REMOVED lines=13> */
.L_x_252:
[----:B------:R-:W-:Y:S05]  /*b7c0*/  BSYNC B1 ;  /* 0x0000000000017941 */ /* 0x000fea0003800000 */
.L_x_251:
        /* <DEDUP_REMOVED lines=13> */
.L_x_254:
[----:B------:R-:W-:Y:S05]  /*b8a0*/  BSYNC B1 ;  /* 0x0000000000017941 */ /* 0x000fea0003800000 */
.L_x_253:
        /* <DEDUP_REMOVED lines=13> */
.L_x_256:
[----:B------:R-:W-:Y:S05]  /*b980*/  BSYNC B1 ;  /* 0x0000000000017941 */ /* 0x000fea0003800000 */
.L_x_255:
        /* <DEDUP_REMOVED lines=13> */
.L_x_258:
[----:B------:R-:W-:Y:S05]  /*ba60*/  BSYNC B1 ;  /* 0x0000000000017941 */ /* 0x000fea0003800000 */
.L_x_257:
        /* <DEDUP_REMOVED lines=13> */
.L_x_260:
[----:B------:R-:W-:Y:S05]  /*bb40*/  BSYNC B1 ;  /* 0x0000000000017941 */ /* 0x000fea0003800000 */
.L_x_259:
        /* <DEDUP_REMOVED lines=13> */
.L_x_262:
[----:B------:R-:W-:Y:S05]  /*bc20*/  BSYNC B1 ;  /* 0x0000000000017941 */ /* 0x000fea0003800000 */
.L_x_261:
        /* <DEDUP_REMOVED lines=13> */
.L_x_264:
[----:B------:R-:W-:Y:S05]  /*bd00*/  BSYNC B1 ;  /* 0x0000000000017941 */ /* 0x000fea0003800000 */
.L_x_263:
        /* <DEDUP_REMOVED lines=13> */
.L_x_266:
[----:B------:R-:W-:Y:S05]  /*bde0*/  BSYNC B1 ;  /* 0x0000000000017941 */ /* 0x000fea0003800000 */
.L_x_265:
        /* <DEDUP_REMOVED lines=13> */
.L_x_268:
[----:B------:R-:W-:Y:S05]  /*bec0*/  BSYNC B1 ;  /* 0x0000000000017941 */ /* 0x000fea0003800000 */
.L_x_267:
        /* <DEDUP_REMOVED lines=13> */
.L_x_270:
[----:B------:R-:W-:Y:S05]  /*bfa0*/  BSYNC B1 ;  /* 0x0000000000017941 */ /* 0x000fea0003800000 */
.L_x_269:
        /* <DEDUP_REMOVED lines=13> */
.L_x_272:
[----:B------:R-:W-:Y:S05]  /*c080*/  BSYNC B1 ;  /* 0x0000000000017941 */ /* 0x000fea0003800000 */
.L_x_271:
        /* <DEDUP_REMOVED lines=13> */
.L_x_274:
[----:B------:R-:W-:Y:S05]  /*c160*/  BSYNC B1 ;  /* 0x0000000000017941 */ /* 0x000fea0003800000 */
.L_x_273:
        /* <DEDUP_REMOVED lines=13> */
.L_x_276:
[----:B------:R-:W-:Y:S05]  /*c240*/  BSYNC B1 ;  /* 0x0000000000017941 */ /* 0x000fea0003800000 */
.L_x_275:
        /* <DEDUP_REMOVED lines=13> */
.L_x_278:
[----:B------:R-:W-:Y:S05]  /*c320*/  BSYNC B1 ;  /* 0x0000000000017941 */ /* 0x000fea0003800000 */
.L_x_277:
        /* <DEDUP_REMOVED lines=13> */
.L_x_280:
[----:B------:R-:W-:Y:S05]  /*c400*/  BSYNC B1 ;  /* 0x0000000000017941 */ /* 0x000fea0003800000 */
.L_x_279:
        /* <DEDUP_REMOVED lines=13> */
.L_x_282:
[----:B------:R-:W-:Y:S05]  /*c4e0*/  BSYNC B1 ;  /* 0x0000000000017941 */ /* 0x000fea0003800000 */
.L_x_281:
        /* <DEDUP_REMOVED lines=13> */
.L_x_284:
[----:B------:R-:W-:Y:S05]  /*c5c0*/  BSYNC B1 ;  /* 0x0000000000017941 */ /* 0x000fea0003800000 */
.L_x_283:
        /* <DEDUP_REMOVED lines=13> */
.L_x_286:
[----:B------:R-:W-:Y:S05]  /*c6a0*/  BSYNC B1 ;  /* 0x0000000000017941 */ /* 0x000fea0003800000 */
.L_x_285:
        /* <DEDUP_REMOVED lines=13> */
.L_x_288:
[----:B------:R-:W-:Y:S05]  /*c780*/  BSYNC B1 ;  /* 0x0000000000017941 */ /* 0x000fea0003800000 */
.L_x_287:
        /* <DEDUP_REMOVED lines=13> */
.L_x_290:
[----:B------:R-:W-:Y:S05]  /*c860*/  BSYNC B1 ;  /* 0x0000000000017941 */ /* 0x000fea0003800000 */
.L_x_289:
        /* <DEDUP_REMOVED lines=13> */
.L_x_292:
[----:B------:R-:W-:Y:S05]  /*c940*/  BSYNC B1 ;  /* 0x0000000000017941 */ /* 0x000fea0003800000 */
.L_x_291:
[----:B------:R-:W-:Y:S05]  /*c950*/  @P1 BRA `(.L_x_293) ;  /* 0x0000002000a41947 */ /* 0x000fea0003800000 */
[----:B------:R-:W2:Y:S01]  /*c960*/  LDL.LU R2, [R1+0x6c] ;  /* 0x00006c0001027983 */ /* 0x000ea20000300800 */
[----:B-----5:R-:W-:-:S04]  /*c970*/  LOP3.LUT R0, R0, 0xff, RZ, 0xc0, !PT ;  /* 0x000000ff00007812 */ /* 0x020fc800078ec0ff */
[----:B------:R-:W-:-:S05]  /*c980*/  F2FP.F16.E4M3.UNPACK_B R0, R0 ;  /* 0x00000000ff00723e */ /* 0x000fca00020006ff */
[----:B------:R-:W-:-:S05]  /*c990*/  HADD2.F32 R0, -RZ, R0.H0_H0 ;  /* 0x20000000ff007230 */ /* 0x000fca0000004100 */
[----:B------:R-:W-:-:S04]  /*c9a0*/  FMUL R0, R0, UR17 ;  /* 0x0000001100007c20 */ /* 0x000fc80008400000 */
[----:B--2---:R-:W-:-:S05]  /*c9b0*/  FFMA R0, R2, UR18, R0 ;  /* 0x0000001202007c23 */ /* 0x004fca0008000000 */
[----:B0-----:R-:W-:-:S05]  /*c9c0*/  F2FP.SATFINITE.E4M3.F32.PACK_AB_MERGE_C R3, RZ, R0, RZ ;  /* 0x00000000ff03723e */ /* 0x001fca00048070ff */
[----:B------:R0:W-:Y:S01]  /*c9d0*/  STG.E.U8 desc[UR26][R30.64+0x79], R3 ;  /* 0x000079031e007986 */ /* 0x0001e2000c10111a */
[----:B------:R-:W-:Y:S05]  /*c9e0*/  BRA `(.L_x_293) ;  /* 0x0000002000807947 */ /* 0x000fea0003800000 */
.L_x_36:
[----:B------:R-:W-:Y:S01]  /*c9f0*/  ISETP.GE.AND P3, PT, R41, 0x1, PT ;  /* 0x000000012900780c */ /* 0x000fe20003f66270 */
[----:B------:R-:W-:Y:S01]  /*ca00*/  FMUL R227, R227, UR18 ;  /* 0x00000012e3e37c20 */ /* 0x000fe20008400000 */
[----:B------:R-:W-:Y:S01]  /*ca10*/  ISETP.GE.AND P2, PT, R41, 0x9, PT ;  /* 0x000000092900780c */ /* 0x000fe20003f46270 */
[----:B------:R-:W-:Y:S01]  /*ca20*/  FMUL R228, R228, UR18 ;  /* 0x00000012e4e47c20 */ /* 0x000fe20008400000 */
[C---:B------:R-:W-:Y:S01]  /*ca30*/  ISETP.LT.OR P0, PT, R42.reuse, 0x1, !P3 ;  /* 0x000000012a00780c */ /* 0x040fe20005f01670 */
[----:B------:R-:W-:Y:S01]  /*ca40*/  FMUL R225, R225, UR18 ;  /* 0x00000012e1e17c20 */ /* 0x000fe20008400000 */
[----:B------:R-:W-:Y:S01]  /*ca50*/  ISETP.LT.OR P1, PT, R42, 0x2, !P3 ;  /* 0x000000022a00780c */ /* 0x000fe20005f21670 */
[----:B------:R-:W-:Y:S01]  /*ca60*/  FMUL R226, R226, UR18 ;  /* 0x00000012e2e27c20 */ /* 0x000fe20008400000 */
[----:B------:R-:W-:Y:S02]  /*ca70*/  ISETP.LT.OR P6, PT, R42, 0x2, !P2 ;  /* 0x000000022a00780c */ /* 0x000fe400057c1670 */
[----:B------:R-:W-:-:S02]  /*ca80*/  F2FP.SATFINITE.E4M3.F32.PACK_AB_MERGE_C R33, RZ, R228, RZ ;  /* 0x000000e4ff21723e */ /* 0x000fc400048070ff */
[----:B------:R-:W-:Y:S02]  /*ca90*/  F2FP.SATFINITE.E4M3.F32.PACK_AB_MERGE_C R227, RZ, R227, RZ ;  /* 0x000000e3ffe3723e */ /* 0x000fe400048070ff */
[C---:B------:R-:W-:Y:S02]  /*caa0*/  ISETP.LT.OR P5, PT, R42.reuse, 0x1, !P2 ;  /* 0x000000012a00780c */ /* 0x040fe400057a1670 */
[----:B------:R-:W-:Y:S01]  /*cab0*/  F2FP.SATFINITE.E4M3.F32.PACK_AB_MERGE_C R225, RZ, R225, RZ ;  /* 0x000000e1ffe1723e */ /* 0x000fe200048070ff */
[----:B------:R0:W-:Y:S01]  /*cac0*/  @!P0 STG.E.U8 desc[UR26][R24.64], R33 ;  /* 0x0000002118008986 */ /* 0x0001e2000c10111a */
[----:B------:R-:W-:Y:S01]  /*cad0*/  ISETP.LT.OR P0, PT, R42, 0x9, !P3 ;  /* 0x000000092a00780c */ /* 0x000fe20005f01670 */
[----:B------:R-:W-:Y:S01]  /*cae0*/  FMUL R224, R224, UR18 ;  /* 0x00000012e0e07c20 */ /* 0x000fe20008400000 */
[----:B------:R-:W-:Y:S01]  /*caf0*/  F2FP.SATFINITE.E4M3.F32.PACK_AB_MERGE_C R35, RZ, R226, RZ ;  /* 0x000000e2ff23723e */ /* 0x000fe200048070ff */
[----:B------:R-:W-:Y:S01]  /*cb00*/  @!P1 STG.E.U8 desc[UR26][R24.64+0x1], R227 ;  /* 0x000001e318009986 */ /* 0x000fe2000c10111a */
[----:B------:R-:W-:-:S03]  /*cb10*/  ISETP.LT.OR P1, PT, R42, 0xa, !P3 ;  /* 0x0000000a2a00780c */ /* 0x000fc60005f21670 */
[----:B------:R-:W-:Y:S01]  /*cb20*/  @!P6 STG.E.U8 desc[UR26][R26.64+0x1], R225 ;  /* 0x000001e11a00e986 */ /* 0x000fe2000c10111a */
[----:B------:R-:W-:Y:S01]  /*cb30*/  ISETP.LT.OR P6, PT, R42, 0xa, !P2 ;  /* 0x0000000a2a00780c */ /* 0x000fe200057c1670 */
[----:B------:R-:W-:Y:S01]  /*cb40*/  FMUL R223, R223, UR18 ;  /* 0x00000012dfdf7c20 */ /* 0x000fe20008400000 */
[----:B------:R-:W-:Y:S01]  /*cb50*/  FMUL R221, R221, UR18 ;  /* 0x00000012dddd7c20 */ /* 0x000fe20008400000 */
[----:B------:R2:W-:Y:S01]  /*cb60*/  @!P5 STG.E.U8 desc[UR26][R26.64], R35 ;  /* 0x000000231a00d986 */ /* 0x0005e2000c10111a */
[----:B0-----:R-:W-:Y:S02]  /*cb70*/  F2FP.SATFINITE.E4M3.F32.PACK_AB_MERGE_C R33, RZ, R224, RZ ;  /* 0x000000e0ff21723e */ /* 0x001fe400048070ff */
[----:B------:R-:W-:Y:S01]  /*cb80*/  F2FP.SATFINITE.E4M3.F32.PACK_AB_MERGE_C R223, RZ, R223, RZ ;  /* 0x000000dfffdf723e */ /* 0x000fe200048070ff */
[----:B------:R-:W-:Y:S01]  /*cb90*/  FMUL R222, R222, UR18 ;  /* 0x00000012dede7c20 */ /* 0x000fe20008400000 */
[----:B------:R-:W-:Y:S01]  /*cba0*/  ISETP.LT.OR P5, PT, R42, 0x9, !P2 ;  /* 0x000000092a00780c */ /* 0x000fe200057a1670 */
[----:B------:R-:W-:Y:S01]  /*cbb0*/  FMUL R220, R220, UR18 ;  /* 0x00000012dcdc7c20 */ /* 0x000fe20008400000 */
[----:B------:R-:W-:Y:S01]  /*cbc0*/  F2FP.SATFINITE.E4M3.F32.PACK_AB_MERGE_C R221, RZ, R221, RZ ;  /* 0x000000ddffdd723e */ /* 0x000fe200048070ff */
[----:B------:R0:W-:Y:S01]  /*cbd0*/  @!P0 STG.E.U8 desc[UR26][R24.64+0x8], R33 ;  /* 0x0000082118008986 */ /* 0x0001e2000c10111a */
[----:B------:R-:W-:-:S03]  /*cbe0*/  ISETP.LT.OR P0, PT, R42, 0x11, !P3 ;  /* 0x000000112a00780c */ /* 0x000fc60005f01670 */
[----:B------:R-:W-:Y:S01]  /*cbf0*/  @!P1 STG.E.U8 desc[UR26][R24.64+0x9], R223 ;  /* 0x000009df18009986 */ /* 0x000fe2000c10111a */
[----:B------:R-:W-:-:S03]  /*cc00*/  ISETP.LT.OR P1, PT, R42, 0x12, !P3 ;  /* 0x000000122a00780c */ /* 0x000fc60005f21670 */
[----:B------:R-:W-:Y:S01]  /*cc10*/  @!P6 STG.E.U8 desc[UR26][R26.64+0x9], R221 ;  /* 0x000009dd1a00e986 */ /* 0x000fe2000c10111a */
[C---:B------:R-:W-:Y:S01]  /*cc20*/  ISETP.LT.OR P6, PT, R42.reuse, 0x12, !P2 ;  /* 0x000000122a00780c */ /* 0x040fe200057c1670 */
[----:B------:R-:W-:Y:S01]  /*cc30*/  FMUL R219, R219, UR18 ;  /* 0x00000012dbdb7c20 */ /* 0x000fe20008400000 */
[----:B--2---:R-:W-:Y:S01]  /*cc40*/  F2FP.SATFINITE.E4M3.F32.PACK_AB_MERGE_C R35, RZ, R222, RZ ;  /* 0x000000deff23723e */ /* 0x004fe200048070ff */
[----:B------:R-:W-:Y:S01]  /*cc50*/  FMUL R217, R217, UR18 ;  /* 0x00000012d9d97c20 */ /* 0x000fe20008400000 */
[----:B0-----:R-:W-:Y:S01]  /*cc60*/  F2FP.SATFINITE.E4M3.F32.PACK_AB_MERGE_C R33, RZ, R220, RZ ;  /* 0x000000dcff21723e */ /* 0x001fe200048070ff */
[----:B------:R-:W2:Y:S01]  /*cc70*/  LDL.LU R226, [R1+0x8] ;  /* 0x0000080001e27983 */ /* 0x000ea20000300800 */
[----:B------:R-:W-:Y:S02]  /*cc80*/  F2FP.SATFINITE.E4M3.F32.PACK_AB_MERGE_C R219, RZ, R219, RZ ;  /* 0x000000dbffdb723e */ /* 0x000fe400048070ff */
[----:B------:R-:W-:Y:S01]  /*cc90*/  F2FP.SATFINITE.E4M3.F32.PACK_AB_MERGE_C R217, RZ, R217, RZ ;  /* 0x000000d9ffd9723e */ /* 0x000fe200048070ff */
[----:B------:R0:W-:Y:S01]  /*cca0*/  @!P5 STG.E.U8 desc[UR26][R26.64+0x8], R35 ;  /* 0x000008231a00d986 */ /* 0x0001e2000c10111a */
[----:B------:R-:W-:Y:S01]  /*ccb0*/  ISETP.LT.OR P5, PT, R42, 0x11, !P2 ;  /* 0x000000112a00780c */ /* 0x000fe200057a1670 */
[----:B------:R-:W-:-:S02]  /*ccc0*/  FMUL R218, R218, UR18 ;  /* 0x00000012dada7c20 */ /* 0x000fc40008400000 */
[----:B------:R-:W3:Y:S04]  /*ccd0*/  LDL.LU R227, [R1+0x4] ;  /* 0x0000040001e37983 */ /* 0x000ee80000300800 */
[----:B------:R-:W4:Y:S04]  /*cce0*/  LDL.LU R225, [R1] ;  /* 0x0000000001e17983 */ /* 0x000f280000300800 */
[----:B------:R1:W-:Y:S01]  /*ccf0*/  @!P0 STG.E.U8 desc[UR26][R24.64+0x10], R33 ;  /* 0x0000102118008986 */ /* 0x0003e2000c10111a */
[----:B------:R-:W-:-:S03]  /*cd00*/  ISETP.LT.OR P0, PT, R42, 0x19, !P3 ;  /* 0x000000192a00780c */ /* 0x000fc60005f01670 */
[----:B------:R-:W-:Y:S01]  /*cd10*/  @!P1 STG.E.U8 desc[UR26][R24.64+0x11], R219 ;  /* 0x000011db18009986 */ /* 0x000fe2000c10111a */
[----:B------:R-:W-:-:S03]  /*cd20*/  ISETP.LT.OR P1, PT, R42, 0x1a, !P3 ;  /* 0x0000001a2a00780c */ /* 0x000fc60005f21670 */
[----:B------:R-:W-:Y:S01]  /*cd30*/  @!P6 STG.E.U8 desc[UR26][R26.64+0x11], R217 ;  /* 0x000011d91a00e986 */ /* 0x000fe2000c10111a */
[----:B------:R-:W-:Y:S01]  /*cd40*/  ISETP.LT.OR P6, PT, R42, 0x1a, !P2 ;  /* 0x0000001a2a00780c */ /* 0x000fe200057c1670 */
[----:B------:R-:W-:Y:S01]  /*cd50*/  FMUL R216, R216, UR18 ;  /* 0x00000012d8d87c20 */ /* 0x000fe20008400000 */
[----:B0-----:R-:W-:Y:S01]  /*cd60*/  F2FP.SATFINITE.E4M3.F32.PACK_AB_MERGE_C R35, RZ, R218, RZ ;  /* 0x000000daff23723e */ /* 0x001fe200048070ff */
[----:B------:R-:W-:Y:S01]  /*cd70*/  FMUL R215, R215, UR18 ;  /* 0x00000012d7d77c20 */ /* 0x000fe20008400000 */
[----:B------:R-:W-:Y:S01]  /*cd80*/  FMUL R213, R213, UR18 ;  /* 0x00000012d5d57c20 */ /* 0x000fe20008400000 */
[----:B------:R-:W-:Y:S01]  /*cd90*/  FMUL R214, R214, UR18 ;  /* 0x00000012d6d67c20 */ /* 0x000fe20008400000 */
[----:B-1----:R-:W-:Y:S01]  /*cda0*/  F2FP.SATFINITE.E4M3.F32.PACK_AB_MERGE_C R33, RZ, R216, RZ ;  /* 0x000000d8ff21723e */ /* 0x002fe200048070ff */
[----:B------:R0:W-:Y:S01]  /*cdb0*/  @!P5 STG.E.U8 desc[UR26][R26.64+0x10], R35 ;  /* 0x000010231a00d986 */ /* 0x0001e2000c10111a */
[----:B------:R-:W-:Y:S02]  /*cdc0*/  F2FP.SATFINITE.E4M3.F32.PACK_AB_MERGE_C R215, RZ, R215, RZ ;  /* 0x000000d7ffd7723e */ /* 0x000fe400048070ff */
        /* <DEDUP_REMOVED lines=12> */
[----:B-1----:R-:W-:Y:S01]  /*ce90*/  F2FP.SATFINITE.E4M3.F32.PACK_AB_MERGE_C R33, RZ, R212, RZ ;  /* 0x000000d4ff21723e */ /* 0x002fe200048070ff */
[----:B------:R-:W-:Y:S01]  /*cea0*/  FMUL R210, R210, UR18 ;  /* 0x00000012d2d27c20 */ /* 0x000fe20008400000 */
[----:B------:R-:W-:Y:S01]  /*ceb0*/  F2FP.SATFINITE.E4M3.F32.PACK_AB_MERGE_C R211, RZ, R211, RZ ;  /* 0x000000d3ffd3723e */ /* 0x000fe200048070ff */
[----:B------:R0:W-:Y:S01]  /*cec0*/  @!P5 STG.E.U8 desc[UR26][R26.64+0x18], R35 ;  /* 0x000018231a00d986 */ /* 0x0001e2000c10111a */
[C---:B------:R-:W-:Y:S02]  /*ced0*/  ISETP.LT.OR P5, PT, R42.reuse, 0x21, !P2 ;  /* 0x000000212a00780c */ /* 0x040fe400057a1670 */
        /* <DEDUP_REMOVED lines=111> */
[C---:B------:R-:W-:Y:S01]  /*d5d0*/  ISETP.LT.OR P5, PT, R42.reuse, 0x59, !P2 ;  /* 0x000000592a00780c */ /* 0x040fe200057a1670 */
[----:B------:R-:W-:Y:S01]  /*d5e0*/  FMUL R179, R179, UR18 ;  /* 0x00000012b3b37c20 */ /* 0x000fe20008400000 */
[----:B------:R-:W-:Y:S01]  /*d5f0*/  F2FP.SATFINITE.E4M3.F32.PACK_AB_MERGE_C R181, RZ, R181, RZ ;  /* 0x000000b5ffb5723e */ /* 0x000fe200048070ff */
[----:B------:R1:W-:Y:S04]  /*d600*/  @!P0 STG.E.U8 desc[UR26][R24.64+0x58], R33 ;  /* 0x0000582118008986 */ /* 0x0003e8000c10111a */
[----:B------:R-:W-:Y:S04]  /*d610*/  @!P1 STG.E.U8 desc[UR26][R24.64+0x59], R183 ;  /* 0x000059b718009986 */ /* 0x000fe8000c10111a */
[----:B------:R-:W-:Y:S01]  /*d620*/  @!P6 STG.E.U8 desc[UR26][R26.64+0x59], R181 ;  /* 0x000059b51a00e986 */ /* 0x000fe2000c10111a */
[----:B------:R-:W-:-:S02]  /*d630*/  ISETP.LT.OR P6, PT, R42, 0x62, !P3 ;  /* 0x000000622a00780c */ /* 0x000fc40005fc1670 */
[----:B0-----:R-:W-:Y:S01]  /*d640*/  F2FP.SATFINITE.E4M3.F32.PACK_AB_MERGE_C R35, RZ, R182, RZ ;  /* 0x000000b6ff23723e */ /* 0x001fe200048070ff */
[----:B------:R-:W-:Y:S01]  /*d650*/  FMUL R180, R180, UR18 ;  /* 0x00000012b4b47c20 */ /* 0x000fe20008400000 */
[----:B------:R-:W-:Y:S01]  /*d660*/  F2FP.SATFINITE.E4M3.F32.PACK_AB_MERGE_C R179, RZ, R179, RZ ;  /* 0x000000b3ffb3723e */ /* 0x000fe200048070ff */
[----:B------:R-:W-:Y:S01]  /*d670*/  FMUL R178, R178, UR18 ;  /* 0x00000012b2b27c20 */ /* 0x000fe20008400000 */
[----:B------:R-:W-:Y:S01]  /*d680*/  FMUL R177, R177, UR18 ;  /* 0x00000012b1b17c20 */ /* 0x000fe20008400000 */
[----:B------:R0:W-:Y:S01]  /*d690*/  @!P5 STG.E.U8 desc[UR26][R26.64+0x58], R35 ;  /* 0x000058231a00d986 */ /* 0x0001e2000c10111a */
[C---:B------:R-:W-:Y:S02]  /*d6a0*/  ISETP.LT.OR P5, PT, R42.reuse, 0x61, !P3 ;  /* 0x000000612a00780c */ /* 0x040fe40005fa1670 */
[----:B------:R-:W-:Y:S01]  /*d6b0*/  ISETP.LT.OR P0, PT, R42, 0x61, !P2 ;  /* 0x000000612a00780c */ /* 0x000fe20005701670 */
[----:B------:R-:W-:Y:S01]  /*d6c0*/  FMUL R176, R176, UR18 ;  /* 0x00000012b0b07c20 */ /* 0x000fe20008400000 */
[C---:B------:R-:W-:Y:S01]  /*d6d0*/  ISETP.LT.OR P1, PT, R42.reuse, 0x62, !P2 ;  /* 0x000000622a00780c */ /* 0x040fe20005721670 */
[----:B------:R-:W-:Y:S01]  /*d6e0*/  @!P6 STG.E.U8 desc[UR26][R24.64+0x61], R179 ;  /* 0x000061b31800e986 */ /* 0x000fe2000c10111a */
[----:B------:R-:W-:-:S02]  /*d6f0*/  ISETP.LT.OR P6, PT, R42, 0x69, !P3 ;  /* 0x000000692a00780c */ /* 0x000fc40005fc1670 */
[----:B-1----:R-:W-:Y:S01]  /*d700*/  F2FP.SATFINITE.E4M3.F32.PACK_AB_MERGE_C R33, RZ, R180, RZ ;  /* 0x000000b4ff21723e */ /* 0x002fe200048070ff */
[----:B------:R-:W-:Y:S01]  /*d710*/  FMUL R175, R175, UR18 ;  /* 0x00000012afaf7c20 */ /* 0x000fe20008400000 */
[----:B------:R-:W-:Y:S01]  /*d720*/  F2FP.SATFINITE.E4M3.F32.PACK_AB_MERGE_C R177, RZ, R177, RZ ;  /* 0x000000b1ffb1723e */ /* 0x000fe200048070ff */
[----:B------:R-:W-:Y:S01]  /*d730*/  FMUL R174, R174, UR18 ;  /* 0x00000012aeae7c20 */ /* 0x000fe20008400000 */
[----:B0-----:R-:W-:Y:S01]  /*d740*/  F2FP.SATFINITE.E4M3.F32.PACK_AB_MERGE_C R35, RZ, R178, RZ ;  /* 0x000000b2ff23723e */ /* 0x001fe200048070ff */
[----:B------:R0:W-:Y:S01]  /*d750*/  @!P5 STG.E.U8 desc[UR26][R24.64+0x60], R33 ;  /* 0x000060211800d986 */ /* 0x0001e2000c10111a */
[----:B------:R-:W-:-:S03]  /*d760*/  F2FP.SATFINITE.E4M3.F32.PACK_AB_MERGE_C R37, RZ, R176, RZ ;  /* 0x000000b0ff25723e */ /* 0x000fc600048070ff */
[----:B------:R1:W-:Y:S01]  /*d770*/  @!P0 STG.E.U8 desc[UR26][R26.64+0x60], R35 ;  /* 0x000060231a008986 */ /* 0x0003e2000c10111a */
[----:B------:R-:W-:-:S03]  /*d780*/  ISETP.LT.OR P0, PT, R42, 0x6a, !P3 ;  /* 0x0000006a2a00780c */ /* 0x000fc60005f01670 */
[----:B------:R-:W-:Y:S01]  /*d790*/  @!P1 STG.E.U8 desc[UR26][R26.64+0x61], R177 ;  /* 0x000061b11a009986 */ /* 0x000fe2000c10111a */
[C---:B------:R-:W-:Y:S02]  /*d7a0*/  ISETP.LT.OR P1, PT, R42.reuse, 0x69, !P2 ;  /* 0x000000692a00780c */ /* 0x040fe40005721670 */
[C---:B------:R-:W-:Y:S01]  /*d7b0*/  ISETP.LT.OR P5, PT, R42.reuse, 0x6a, !P2 ;  /* 0x0000006a2a00780c */ /* 0x040fe200057a1670 */
[----:B------:R-:W-:Y:S01]  /*d7c0*/  @!P6 STG.E.U8 desc[UR26][R24.64+0x68], R37 ;  /* 0x000068251800e986 */ /* 0x000fe2000c10111a */
[----:B------:R-:W-:Y:S01]  /*d7d0*/  ISETP.LT.OR P6, PT, R42, 0x71, !P3 ;  /* 0x000000712a00780c */ /* 0x000fe20005fc1670 */
[----:B------:R-:W-:Y:S01]  /*d7e0*/  FMUL R173, R173, UR18 ;  /* 0x00000012adad7c20 */ /* 0x000fe20008400000 */
[----:B------:R-:W-:Y:S01]  /*d7f0*/  F2FP.SATFINITE.E4M3.F32.PACK_AB_MERGE_C R175, RZ, R175, RZ ;  /* 0x000000afffaf723e */ /* 0x000fe200048070ff */
[----:B------:R-:W-:Y:S01]  /*d800*/  FMUL R172, R172, UR18 ;  /* 0x00000012acac7c20 */ /* 0x000fe20008400000 */
[----:B0-----:R-:W-:Y:S01]  /*d810*/  F2FP.SATFINITE.E4M3.F32.PACK_AB_MERGE_C R33, RZ, R174, RZ ;  /* 0x000000aeff21723e */ /* 0x001fe200048070ff */
[----:B------:R-:W-:Y:S01]  /*d820*/  FMUL R171, R171, UR18 ;  /* 0x00000012abab7c20 */ /* 0x000fe20008400000 */
[----:B------:R-:W-:Y:S01]  /*d830*/  F2FP.SATFINITE.E4M3.F32.PACK_AB_MERGE_C R173, RZ, R173, RZ ;  /* 0x000000adffad723e */ /* 0x000fe200048070ff */
[----:B------:R-:W-:Y:S01]  /*d840*/  @!P0 STG.E.U8 desc[UR26][R24.64+0x69], R175 ;  /* 0x000069af18008986 */ /* 0x000fe2000c10111a */
[----:B-1----:R-:W-:-:S02]  /*d850*/  F2FP.SATFINITE.E4M3.F32.PACK_AB_MERGE_C R35, RZ, R172, RZ ;  /* 0x000000acff23723e */ /* 0x002fc400048070ff */
[C---:B------:R-:W-:Y:S01]  /*d860*/  ISETP.LT.OR P0, PT, R42.reuse, 0x72, !P3 ;  /* 0x000000722a00780c */ /* 0x040fe20005f01670 */
[----:B------:R0:W-:Y:S01]  /*d870*/  @!P1 STG.E.U8 desc[UR26][R26.64+0x68], R33 ;  /* 0x000068211a009986 */ /* 0x0001e2000c10111a */
[----:B------:R-:W-:Y:S01]  /*d880*/  ISETP.LT.OR P1, PT, R42, 0x71, !P2 ;  /* 0x000000712a00780c */ /* 0x000fe20005721670 */
[----:B------:R-:W-:Y:S02]  /*d890*/  FMUL R170, R170, UR18 ;  /* 0x00000012aaaa7c20 */ /* 0x000fe40008400000 */
[----:B------:R-:W-:Y:S01]  /*d8a0*/  @!P5 STG.E.U8 desc[UR26][R26.64+0x69], R173 ;  /* 0x000069ad1a00d986 */ /* 0x000fe2000c10111a */
[C---:B------:R-:W-:Y:S01]  /*d8b0*/  ISETP.LT.OR P5, PT, R42.reuse, 0x72, !P2 ;  /* 0x000000722a00780c */ /* 0x040fe200057a1670 */
[----:B------:R-:W-:Y:S02]  /*d8c0*/  FMUL R169, R169, UR18 ;  /* 0x00000012a9a97c20 */ /* 0x000fe40008400000 */
[----:B------:R1:W-:Y:S01]  /*d8d0*/  @!P6 STG.E.U8 desc[UR26][R24.64+0x70], R35 ;  /* 0x000070231800e986 */ /* 0x0003e2000c10111a */
[----:B------:R-:W-:-:S02]  /*d8e0*/  ISETP.LT.OR P6, PT, R42, 0x79, !P3 ;  /* 0x000000792a00780c */ /* 0x000fc40005fc1670 */
        /* <DEDUP_REMOVED lines=8> */
[----:B------:R-:W-:Y:S02]  /*d970*/  F2FP.SATFINITE.E4M3.F32.PACK_AB_MERGE_C R167, RZ, R167, RZ ;  /* 0x000000a7ffa7723e */ /* 0x000fe400048070ff */
[----:B-1----:R-:W-:Y:S01]  /*d980*/  F2FP.SATFINITE.E4M3.F32.PACK_AB_MERGE_C R35, RZ, R168, RZ ;  /* 0x000000a8ff23723e */ /* 0x002fe200048070ff */
[----:B------:R-:W-:Y:S01]  /*d990*/  @!P1 STG.E.U8 desc[UR26][R26.64+0x70], R33 ;  /* 0x000070211a009986 */ /* 0x000fe2000c10111a */
[----:B------:R-:W-:-:S03]  /*d9a0*/  ISETP.GE.AND P1, PT, R41, 0x81, PT ;  /* 0x000000812900780c */ /* 0x000fc60003f26270 */
[----:B------:R-:W-:Y:S01]  /*d9b0*/  @!P5 STG.E.U8 desc[UR26][R26.64+0x71], R169 ;  /* 0x000071a91a00d986 */ /* 0x000fe2000c10111a */
[C---:B------:R-:W-:Y:S02]  /*d9c0*/  ISETP.LT.OR P5, PT, R42.reuse, 0x79, !P2 ;  /* 0x000000792a00780c */ /* 0x040fe400057a1670 */
[C---:B------:R-:W-:Y:S01]  /*d9d0*/  ISETP.LT.OR P2, PT, R42.reuse, 0x7a, !P2 ;  /* 0x0000007a2a00780c */ /* 0x040fe20005741670 */
[----:B------:R-:W-:Y:S01]  /*d9e0*/  @!P6 STG.E.U8 desc[UR26][R24.64+0x78], R35 ;  /* 0x000078231800e986 */ /* 0x000fe2000c10111a */
[C---:B------:R-:W-:Y:S01]  /*d9f0*/  ISETP.LT.OR P6, PT, R42.reuse, 0x1, !P1 ;  /* 0x000000012a00780c */ /* 0x040fe20004fc1670 */
[----:B------:R-:W-:Y:S02]  /*da00*/  FMUL R165, R165, UR18 ;  /* 0x00000012a5a57c20 */ /* 0x000fe40008400000 */
[----:B------:R0:W-:Y:S01]  /*da10*/  @!P3 STG.E.U8 desc[UR26][R24.64+0x79], R167 ;  /* 0x000079a71800b986 */ /* 0x0001e2000c10111a */
[----:B------:R-:W-:Y:S01]  /*da20*/  ISETP.LT.OR P3, PT, R42, 0x2, !P1 ;  /* 0x000000022a00780c */ /* 0x000fe20004f61670 */
[----:B------:R-:W-:Y:S01]  /*da30*/  FMUL R164, R164, UR18 ;  /* 0x00000012a4a47c20 */ /* 0x000fe20008400000 */
[----:B------:R-:W-:Y:S01]  /*da40*/  FMUL R163, R163, UR18 ;  /* 0x00000012a3a37c20 */ /* 0x000fe20008400000 */
[----:B------:R-:W-:Y:S01]  /*da50*/  F2FP.SATFINITE.E4M3.F32.PACK_AB_MERGE_C R37, RZ, R166, RZ ;  /* 0x000000a6ff25723e */ /* 0x000fe200048070ff */
[----:B------:R-:W-:Y:S01]  /*da60*/  FMUL R162, R162, UR18 ;  /* 0x00000012a2a27c20 */ /* 0x000fe20008400000 */
[----:B------:R-:W-:Y:S01]  /*da70*/  F2FP.SATFINITE.E4M3.F32.PACK_AB_MERGE_C R165, RZ, R165, RZ ;  /* 0x000000a5ffa5723e */ /* 0x000fe200048070ff */
[----:B------:R-:W-:Y:S01]  /*da80*/  FMUL R161, R161, UR18 ;  /* 0x00000012a1a17c20 */ /* 0x000fe20008400000 */
[----:B------:R-:W-:Y:S01]  /*da90*/  F2FP.SATFINITE.E4M3.F32.PACK_AB_MERGE_C R163, RZ, R163, RZ ;  /* 0x000000a3ffa3723e */ /* 0x000fe200048070ff */
[----:B------:R-:W-:Y:S01]  /*daa0*/  FMUL R160, R160, UR18 ;  /* 0x00000012a0a07c20 */ /* 0x000fe20008400000 */
[----:B------:R-:W-:Y:S01]  /*dab0*/  ISETP.GE.AND P0, PT, R41, 0x89, PT ;  /* 0x000000892900780c */ /* 0x000fe20003f06270 */
[----:B------:R-:W-:Y:S01]  /*dac0*/  FMUL R159, R159, UR18 ;  /* 0x000000129f9f7c20 */ /* 0x000fe20008400000 */
[----:B0-----:R-:W-:Y:S01]  /*dad0*/  F2FP.SATFINITE.E4M3.F32.PACK_AB_MERGE_C R25, RZ, R164, RZ ;  /* 0x000000a4ff19723e */ /* 0x001fe200048070ff */
[----:B------:R-:W-:Y:S01]  /*dae0*/  @!P5 STG.E.U8 desc[UR26][R26.64+0x78], R37 ;  /* 0x000078251a00d986 */ /* 0x000fe2000c10111a */
[----:B------:R-:W-:-:S03]  /*daf0*/  ISETP.LT.OR P5, PT, R42, 0x1, !P0 ;  /* 0x000000012a00780c */ /* 0x000fc600047a1670 */
[----:B------:R-:W-:Y:S04]  /*db00*/  @!P2 STG.E.U8 desc[UR26][R26.64+0x79], R165 ;  /* 0x000079a51a00a986 */ /* 0x000fe8000c10111a */
[----:B------:R0:W-:Y:S01]  /*db10*/  @!P6 STG.E.U8 desc[UR26][R28.64], R25 ;  /* 0x000000191c00e986 */ /* 0x0001e2000c10111a */
[----:B------:R-:W-:-:S03]  /*db20*/  ISETP.LT.OR P6, PT, R42, 0x2, !P0 ;  /* 0x000000022a00780c */ /* 0x000fc600047c1670 */
[----:B------:R-:W-:Y:S01]  /*db30*/  @!P3 STG.E.U8 desc[UR26][R28.64+0x1], R163 ;  /* 0x000001a31c00b986 */ /* 0x000fe2000c10111a */
[C---:B------:R-:W-:Y:S02]  /*db40*/  ISETP.LT.OR P3, PT, R42.reuse, 0x9, !P1 ;  /* 0x000000092a00780c */ /* 0x040fe40004f61670 */
[----:B------:R-:W-:Y:S01]  /*db50*/  ISETP.LT.OR P2, PT, R42, 0xa, !P1 ;  /* 0x0000000a2a00780c */ /* 0x000fe20004f41670 */
[----:B------:R-:W-:Y:S01]  /*db60*/  FMUL R158, R158, UR18 ;  /* 0x000000129e9e7c20 */ /* 0x000fe20008400000 */
[----:B------:R-:W-:Y:S01]  /*db70*/  F2FP.SATFINITE.E4M3.F32.PACK_AB_MERGE_C R33, RZ, R162, RZ ;  /* 0x000000a2ff21723e */ /* 0x000fe200048070ff */
[----:B------:R-:W-:Y:S01]  /*db80*/  FMUL R157, R157, UR18 ;  /* 0x000000129d9d7c20 */ /* 0x000fe20008400000 */
[----:B------:R-:W-:Y:S01]  /*db90*/  F2FP.SATFINITE.E4M3.F32.PACK_AB_MERGE_C R161, RZ, R161, RZ ;  /* 0x000000a1ffa1723e */ /* 0x000fe200048070ff */
[----:B------:R-:W-:Y:S01]  /*dba0*/  FMUL R156, R156, UR18 ;  /* 0x000000129c9c7c20 */ /* 0x000fe20008400000 */
[----:B0-----:R-:W-:Y:S01]  /*dbb0*/  F2FP.SATFINITE.E4M3.F32.PACK_AB_MERGE_C R25, RZ, R160, RZ ;  /* 0x000000a0ff19723e */ /* 0x001fe200048070ff */
[----:B------:R-:W-:Y:S01]  /*dbc0*/  @!P5 STG.E.U8 desc[UR26][R30.64], R33 ;  /* 0x000000211e00d986 */ /* 0x000fe2000c10111a */
[----:B------:R-:W-:-:S02]  /*dbd0*/  F2FP.SATFINITE.E4M3.F32.PACK_AB_MERGE_C R159, RZ, R159, RZ ;  /* 0x0000009fff9f723e */ /* 0x000fc400048070ff */
[C---:B------:R-:W-:Y:S01]  /*dbe0*/  ISETP.LT.OR P5, PT, R42.reuse, 0x9, !P0 ;  /* 0x000000092a00780c */ /* 0x040fe200047a1670 */
[----:B------:R-:W-:Y:S01]  /*dbf0*/  @!P6 STG.E.U8 desc[UR26][R30.64+0x1], R161 ;  /* 0x000001a11e00e986 */ /* 0x000fe2000c10111a */
[----:B------:R-:W-:-:S03]  /*dc00*/  ISETP.LT.OR P6, PT, R42, 0xa, !P0 ;  /* 0x0000000a2a00780c */ /* 0x000fc600047c1670 */
[----:B------:R0:W-:Y:S01]  /*dc10*/  @!P3 STG.E.U8 desc[UR26][R28.64+0x8], R25 ;  /* 0x000008191c00b986 */ /* 0x0001e2000c10111a */
[----:B------:R-:W-:-:S03]  /*dc20*/  ISETP.LT.OR P3, PT, R42, 0x11, !P1 ;  /* 0x000000112a00780c */ /* 0x000fc60004f61670 */
[----:B------:R-:W-:Y:S01]  /*dc30*/  @!P2 STG.E.U8 desc[UR26][R28.64+0x9], R159 ;  /* 0x0000099f1c00a986 */ /* 0x000fe2000c10111a */
[----:B------:R-:W-:Y:S01]  /*dc40*/  ISETP.LT.OR P2, PT, R42, 0x12, !P1 ;  /* 0x000000122a00780c */ /* 0x000fe20004f41670 */
[----:B------:R-:W-:Y:S01]  /*dc50*/  FMUL R155, R155, UR18 ;  /* 0x000000129b9b7c20 */ /* 0x000fe20008400000 */
[----:B------:R-:W-:Y:S01]  /*dc60*/  F2FP.SATFINITE.E4M3.F32.PACK_AB_MERGE_C R27, RZ, R158, RZ ;  /* 0x0000009eff1b723e */ /* 0x000fe200048070ff */
[----:B------:R-:W-:Y:S01]  /*dc70*/  FMUL R154, R154, UR18 ;  /* 0x000000129a9a7c20 */ /* 0x000fe20008400000 */
[----:B------:R-:W-:Y:S01]  /*dc80*/  F2FP.SATFINITE.E4M3.F32.PACK_AB_MERGE_C R157, RZ, R157, RZ ;  /* 0x0000009dff9d723e */ /* 0x000fe200048070ff */
[----:B------:R-:W-:Y:S01]  /*dc90*/  FMUL R153, R153, UR18 ;  /* 0x0000001299997c20 */ /* 0x000fe20008400000 */
        /* <DEDUP_REMOVED lines=25> */
[----:B------:R1:W-:Y:S01]  /*de30*/  @!P2 STG.E.U8 desc[UR26][R28.64+0x19], R23 ;  /* 0x000019171c00a986 */ /* 0x0003e2000c10111a */
        /* <DEDUP_REMOVED lines=11> */
[----:B------:R0:W-:Y:S01]  /*def0*/  @!P6 STG.E.U8 desc[UR26][R30.64+0x19], R21 ;  /* 0x000019151e00e986 */ /* 0x0001e2000c10111a */
[----:B------:R-:W-:-:S03]  /*df00*/  ISETP.LT.OR P6, PT, R42, 0x22, !P0 ;  /* 0x000000222a00780c */ /* 0x000fc600047c1670 */
[----:B------:R-:W-:Y:S01]  /*df10*/  @!P3 STG.E.U8 desc[UR26][R28.64+0x20], R25 ;  /* 0x000020191c00b986 */ /* 0x000fe2000c10111a */
[----:B------:R-:W-:-:S03]  /*df20*/  ISETP.LT.OR P3, PT, R42, 0x29, !P1 ;  /* 0x000000292a00780c */ /* 0x000fc60004f61670 */
[----:B------:R2:W-:Y:S01]  /*df30*/  @!P2 STG.E.U8 desc[UR26][R28.64+0x21], R19 ;  /* 0x000021131c00a986 */ /* 0x0005e2000c10111a */
[----:B------:R-:W-:Y:S01]  /*df40*/  ISETP.LT.OR P2, PT, R42, 0x2a, !P1 ;  /* 0x0000002a2a00780c */ /* 0x000fe20004f41670 */
[----:B------:R-:W-:Y:S01]  /*df50*/  FMUL R15, R15, UR18 ;  /* 0x000000120f0f7c20 */ /* 0x000fe20008400000 */
[----:B-1----:R-:W-:Y:S01]  /*df60*/  F2FP.SATFINITE.E4M3.F32.PACK_AB_MERGE_C R23, RZ, R18, RZ ;  /* 0x00000012ff17723e */ /* 0x002fe200048070ff */
[----:B------:R-:W-:Y:S01]  /*df70*/  FMUL R14, R14, UR18 ;  /* 0x000000120e0e7c20 */ /* 0x000fe20008400000 */
[----:B------:R-:W-:Y:S01]  /*df80*/  F2FP.SATFINITE.E4M3.F32.PACK_AB_MERGE_C R17, RZ, R17, RZ ;  /* 0x00000011ff11723e */ /* 0x000fe200048070ff */
[----:B------:R-:W-:Y:S01]  /*df90*/  FMUL R13, R13, UR18 ;  /* 0x000000120d0d7c20 */ /* 0x000fe20008400000 */
[----:B0-----:R-:W-:Y:S01]  /*dfa0*/  F2FP.SATFINITE.E4M3.F32.PACK_AB_MERGE_C R21, RZ, R16, RZ ;  /* 0x00000010ff15723e */ /* 0x001fe200048070ff */
[----:B------:R-:W-:Y:S01]  /*dfb0*/  @!P5 STG.E.U8 desc[UR26][R30.64+0x20], R23 ;  /* 0x000020171e00d986 */ /* 0x000fe2000c10111a */
[----:B------:R-:W-:Y:S02]  /*dfc0*/  F2FP.SATFINITE.E4M3.F32.PACK_AB_MERGE_C R15, RZ, R15, RZ ;  /* 0x0000000fff0f723e */ /* 0x000fe400048070ff */
[C---:B------:R-:W-:Y:S01]  /*dfd0*/  ISETP.LT.OR P5, PT, R42.reuse, 0x29, !P0 ;  /* 0x000000292a00780c */ /* 0x040fe200047a1670 */
[----:B------:R-:W-:Y:S01]  /*dfe0*/  @!P6 STG.E.U8 desc[UR26][R30.64+0x21], R17 ;  /* 0x000021111e00e986 */ /* 0x000fe2000c10111a */
[----:B------:R-:W-:-:S03]  /*dff0*/  ISETP.LT.OR P6, PT, R42, 0x2a, !P0 ;  /* 0x0000002a2a00780c */ /* 0x000fc600047c1670 */
[----:B------:R-:W-:Y:S01]  /*e000*/  @!P3 STG.E.U8 desc[UR26][R28.64+0x28], R21 ;  /* 0x000028151c00b986 */ /* 0x000fe2000c10111a */
[----:B------:R-:W-:Y:S01]  /*e010*/  ISETP.LT.OR P3, PT, R42, 0x31, !P1 ;  /* 0x000000312a00780c */ /* 0x000fe20004f61670 */
[----:B------:R-:W-:Y:S02]  /*e020*/  FMUL R12, R12, UR18 ;  /* 0x000000120c0c7c20 */ /* 0x000fe40008400000 */
[----:B------:R0:W-:Y:S01]  /*e030*/  @!P2 STG.E.U8 desc[UR26][R28.64+0x29], R15 ;  /* 0x0000290f1c00a986 */ /* 0x0001e2000c10111a */
[----:B------:R-:W-:Y:S01]  /*e040*/  ISETP.LT.OR P2, PT, R42, 0x32, !P1 ;  /* 0x000000322a00780c */ /* 0x000fe20004f41670 */
[----:B------:R-:W-:Y:S01]  /*e050*/  FMUL R11, R11, UR18 ;  /* 0x000000120b0b7c20 */ /* 0x000fe20008400000 */
[----:B--2---:R-:W-:Y:S01]  /*e060*/  F2FP.SATFINITE.E4M3.F32.PACK_AB_MERGE_C R19, RZ, R14, RZ ;  /* 0x0000000eff13723e */ /* 0x004fe200048070ff */
[----:B------:R-:W2:Y:S01]  /*e070*/  LDL.LU R222, [R1+0x18] ;  /* 0x0000180001de7983 */ /* 0x000ea20000300800 */
[----:B------:R-:W-:Y:S02]  /*e080*/  F2FP.SATFINITE.E4M3.F32.PACK_AB_MERGE_C R13, RZ, R13, RZ ;  /* 0x0000000dff0d723e */ /* 0x000fe400048070ff */
[----:B------:R-:W-:Y:S01]  /*e090*/  F2FP.SATFINITE.E4M3.F32.PACK_AB_MERGE_C R11, RZ, R11, RZ ;  /* 0x0000000bff0b723e */ /* 0x000fe200048070ff */
[----:B------:R-:W-:Y:S01]  /*e0a0*/  @!P5 STG.E.U8 desc[UR26][R30.64+0x28], R19 ;  /* 0x000028131e00d986 */ /* 0x000fe2000c10111a */
[----:B0-----:R-:W-:-:S03]  /*e0b0*/  F2FP.SATFINITE.E4M3.F32.PACK_AB_MERGE_C R15, RZ, R12, RZ ;  /* 0x0000000cff0f723e */ /* 0x001fc600048070ff */
[----:B------:R0:W-:Y:S01]  /*e0c0*/  @!P6 STG.E.U8 desc[UR26][R30.64+0x29], R13 ;  /* 0x0000290d1e00e986 */ /* 0x0001e2000c10111a */
[C---:B------:R-:W-:Y:S02]  /*e0d0*/  ISETP.LT.OR P5, PT, R42.reuse, 0x31, !P0 ;  /* 0x000000312a00780c */ /* 0x040fe400047a1670 */
[C---:B------:R-:W-:Y:S01]  /*e0e0*/  ISETP.LT.OR P6, PT, R42.reuse, 0x32, !P0 ;  /* 0x000000322a00780c */ /* 0x040fe200047c1670 */
[----:B------:R-:W-:Y:S01]  /*e0f0*/  @!P3 STG.E.U8 desc[UR26][R28.64+0x30], R15 ;  /* 0x0000300f1c00b986 */ /* 0x000fe2000c10111a */
[----:B------:R-:W-:Y:S01]  /*e100*/  ISETP.LT.OR P3, PT, R42, 0x39, !P1 ;  /* 0x000000392a00780c */ /* 0x000fe20004f61670 */
[----:B------:R-:W-:Y:S01]  /*e110*/  FMUL R10, R10, UR18 ;  /* 0x000000120a0a7c20 */ /* 0x000fe20008400000 */
[----:B------:R-:W-:Y:S01]  /*e120*/  FMUL R9, R9, UR18 ;  /* 0x0000001209097c20 */ /* 0x000fe20008400000 */
[----:B------:R-:W2:Y:S01]  /*e130*/  LDL.LU R223, [R1+0x14] ;  /* 0x0000140001df7983 */ /* 0x000ea20000300800 */
[----:B------:R-:W-:-:S03]  /*e140*/  FMUL R8, R8, UR18 ;  /* 0x0000001208087c20 */ /* 0x000fc60008400000 */
[----:B------:R-:W2:Y:S01]  /*e150*/  LDL.LU R221, [R1+0x10] ;  /* 0x0000100001dd7983 */ /* 0x000ea20000300800 */
[----:B------:R-:W-:-:S03]  /*e160*/  F2FP.SATFINITE.E4M3.F32.PACK_AB_MERGE_C R17, RZ, R10, RZ ;  /* 0x0000000aff11723e */ /* 0x000fc600048070ff */
[----:B------:R-:W2:Y:S01]  /*e170*/  LDL.LU R220, [R1+0xc] ;  /* 0x00000c0001dc7983 */ /* 0x000ea20000300800 */
[----:B------:R-:W-:Y:S01]  /*e180*/  F2FP.SATFINITE.E4M3.F32.PACK_AB_MERGE_C R9, RZ, R9, RZ ;  /* 0x00000009ff09723e */ /* 0x000fe200048070ff */
[----:B------:R-:W-:Y:S01]  /*e190*/  FMUL R7, R7, UR18 ;  /* 0x0000001207077c20 */ /* 0x000fe20008400000 */
[----:B0-----:R-:W-:Y:S01]  /*e1a0*/  F2FP.SATFINITE.E4M3.F32.PACK_AB_MERGE_C R13, RZ, R8, RZ ;  /* 0x00000008ff0d723e */ /* 0x001fe200048070ff */
[----:B------:R0:W-:Y:S01]  /*e1b0*/  @!P2 STG.E.U8 desc[UR26][R28.64+0x31], R11 ;  /* 0x0000310b1c00a986 */ /* 0x0001e2000c10111a */
[----:B------:R-:W-:Y:S01]  /*e1c0*/  ISETP.LT.OR P2, PT, R42, 0x3a, !P1 ;  /* 0x0000003a2a00780c */ /* 0x000fe20004f41670 */
[----:B-----5:R-:W-:Y:S01]  /*e1d0*/  FMUL R2, R2, UR18 ;  /* 0x0000001202027c20 */ /* 0x020fe20008400000 */
[----:B------:R-:W-:Y:S01]  /*e1e0*/  F2FP.SATFINITE.E4M3.F32.PACK_AB_MERGE_C R7, RZ, R7, RZ ;  /* 0x00000007ff07723e */ /* 0x000fe200048070ff */
[----:B------:R-:W-:Y:S01]  /*e1f0*/  @!P5 STG.E.U8 desc[UR26][R30.64+0x30], R17 ;  /* 0x000030111e00d986 */ /* 0x000fe2000c10111a */
[----:B------:R-:W-:Y:S01]  /*e200*/  FMUL R3, R3, UR18 ;  /* 0x0000001203037c20 */ /* 0x000fe20008400000 */
[----:B------:R-:W-:Y:S01]  /*e210*/  FMUL R4, R4, UR18 ;  /* 0x0000001204047c20 */ /* 0x000fe20008400000 */
[C---:B------:R-:W-:Y:S01]  /*e220*/  ISETP.LT.OR P5, PT, R42.reuse, 0x39, !P0 ;  /* 0x000000392a00780c */ /* 0x040fe200047a1670 */
[----:B------:R1:W-:Y:S01]  /*e230*/  @!P6 STG.E.U8 desc[UR26][R30.64+0x31], R9 ;  /* 0x000031091e00e986 */ /* 0x0003e2000c10111a */
[----:B------:R-:W-:Y:S01]  /*e240*/  ISETP.LT.OR P6, PT, R42, 0x3a, !P0 ;  /* 0x0000003a2a00780c */ /* 0x000fe200047c1670 */
[----:B------:R-:W-:Y:S01]  /*e250*/  FMUL R6, R6, UR18 ;  /* 0x0000001206067c20 */ /* 0x000fe20008400000 */
[----:B------:R-:W-:Y:S01]  /*e260*/  FMUL R5, R5, UR18 ;  /* 0x0000001205057c20 */ /* 0x000fe20008400000 */
[----:B------:R3:W-:Y:S01]  /*e270*/  @!P3 STG.E.U8 desc[UR26][R28.64+0x38], R13 ;  /* 0x0000380d1c00b986 */ /* 0x0007e2000c10111a */
[----:B------:R-:W-:Y:S01]  /*e280*/  ISETP.LT.OR P3, PT, R42, 0x41, !P1 ;  /* 0x000000412a00780c */ /* 0x000fe20004f61670 */
[----:B------:R-:W-:Y:S01]  /*e290*/  FMUL R0, R0, UR18 ;  /* 0x0000001200007c20 */ /* 0x000fe20008400000 */
[----:B0-----:R-:W-:Y:S01]  /*e2a0*/  F2FP.SATFINITE.E4M3.F32.PACK_AB_MERGE_C R11, RZ, R6, RZ ;  /* 0x00000006ff0b723e */ /* 0x001fe200048070ff */
[----:B------:R-:W2:Y:S01]  /*e2b0*/  LDL.LU R224, [R1+0x1c] ;  /* 0x00001c0001e07983 */ /* 0x000ea20000300800 */
[----:B------:R-:W-:-:S03]  /*e2c0*/  F2FP.SATFINITE.E4M3.F32.PACK_AB_MERGE_C R5, RZ, R5, RZ ;  /* 0x00000005ff05723e */ /* 0x000fc600048070ff */
[----:B------:R0:W-:Y:S01]  /*e2d0*/  @!P2 STG.E.U8 desc[UR26][R28.64+0x39], R7 ;  /* 0x000039071c00a986 */ /* 0x0001e2000c10111a */
[----:B-1----:R-:W-:Y:S01]  /*e2e0*/  F2FP.SATFINITE.E4M3.F32.PACK_AB_MERGE_C R9, RZ, R4, RZ ;  /* 0x00000004ff09723e */ /* 0x002fe200048070ff */
[----:B------:R-:W-:Y:S01]  /*e2f0*/  FMUL R4, R226, UR18 ;  /* 0x00000012e2047c20 */ /* 0x000fe20008400000 */
[C---:B------:R-:W-:Y:S01]  /*e300*/  ISETP.LT.OR P2, PT, R42.reuse, 0x42, !P1 ;  /* 0x000000422a00780c */ /* 0x040fe20004f41670 */
[----:B------:R-:W-:Y:S01]  /*e310*/  @!P5 STG.E.U8 desc[UR26][R30.64+0x38], R11 ;  /* 0x0000380b1e00d986 */ /* 0x000fe2000c10111a */
[----:B---3--:R-:W-:Y:S01]  /*e320*/  F2FP.SATFINITE.E4M3.F32.PACK_AB_MERGE_C R13, RZ, R2, RZ ;  /* 0x00000002ff0d723e */ /* 0x008fe200048070ff */
[----:B----4-:R-:W-:Y:S01]  /*e330*/  FMUL R2, R225, UR18 ;  /* 0x00000012e1027c20 */ /* 0x010fe20008400000 */
[----:B------:R-:W-:Y:S01]  /*e340*/  ISETP.LT.OR P5, PT, R42, 0x41, !P0 ;  /* 0x000000412a00780c */ /* 0x000fe200047a1670 */
[----:B------:R-:W3:Y:S01]  /*e350*/  LDL.LU R225, [R1+0x20] ;  /* 0x0000200001e17983 */ /* 0x000ee20000300800 */
[----:B0-----:R-:W-:Y:S01]  /*e360*/  F2FP.SATFINITE.E4M3.F32.PACK_AB_MERGE_C R7, RZ, R3, RZ ;  /* 0x00000003ff07723e */ /* 0x001fe200048070ff */
[----:B------:R-:W-:-:S02]  /*e370*/  FMUL R3, R227, UR18 ;  /* 0x00000012e3037c20 */ /* 0x000fc40008400000 */
[----:B------:R0:W-:Y:S01]  /*e380*/  @!P6 STG.E.U8 desc[UR26][R30.64+0x39], R5 ;  /* 0x000039051e00e986 */ /* 0x0001e2000c10111a */
[----:B------:R-:W-:-:S03]  /*e390*/  ISETP.LT.OR P6, PT, R42, 0x42, !P0 ;  /* 0x000000422a00780c */ /* 0x000fc600047c1670 */
[----:B------:R-:W4:Y:S04]  /*e3a0*/  LDL.LU R227, [R1+0x24] ;  /* 0x0000240001e37983 */ /* 0x000f280000300800 */
[----:B------:R-:W4:Y:S04]  /*e3b0*/  LDL.LU R226, [R1+0x28] ;  /* 0x0000280001e27983 */ /* 0x000f280000300800 */
[----:B------:R-:W-:Y:S01]  /*e3c0*/  @!P3 STG.E.U8 desc[UR26][R28.64+0x40], R9 ;  /* 0x000040091c00b986 */ /* 0x000fe2000c10111a */
[C---:B------:R-:W-:Y:S02]  /*e3d0*/  ISETP.LT.OR P3, PT, R42.reuse, 0x49, !P1 ;  /* 0x000000492a00780c */ /* 0x040fe40004f61670 */
[----:B0-----:R-:W-:Y:S01]  /*e3e0*/  F2FP.SATFINITE.E4M3.F32.PACK_AB_MERGE_C R5, RZ, R0, RZ ;  /* 0x00000000ff05723e */ /* 0x001fe200048070ff */
[----:B------:R0:W-:Y:S01]  /*e3f0*/  @!P2 STG.E.U8 desc[UR26][R28.64+0x41], R7 ;  /* 0x000041071c00a986 */ /* 0x0001e2000c10111a */
[----:B------:R-:W-:-:S03]  /*e400*/  ISETP.LT.OR P2, PT, R42, 0x4a, !P1 ;  /* 0x0000004a2a00780c */ /* 0x000fc60004f41670 */
[----:B------:R-:W-:Y:S01]  /*e410*/  @!P5 STG.E.U8 desc[UR26][R30.64+0x40], R13 ;  /* 0x0000400d1e00d986 */ /* 0x000fe2000c10111a */
[----:B------:R-:W-:-:S03]  /*e420*/  ISETP.LT.OR P5, PT, R42, 0x49, !P0 ;  /* 0x000000492a00780c */ /* 0x000fc600047a1670 */
[----:B------:R1:W-:Y:S01]  /*e430*/  @!P6 STG.E.U8 desc[UR26][R30.64+0x41], R5 ;  /* 0x000041051e00e986 */ /* 0x0003e2000c10111a */
[----:B0-----:R-:W-:Y:S02]  /*e440*/  F2FP.SATFINITE.E4M3.F32.PACK_AB_MERGE_C R7, RZ, R2, RZ ;  /* 0x00000002ff07723e */ /* 0x001fe400048070ff */
[----:B------:R-:W-:-:S03]  /*e450*/  ISETP.LT.OR P6, PT, R42, 0x4a, !P0 ;  /* 0x0000004a2a00780c */ /* 0x000fc600047c1670 */
[----:B------:R0:W-:Y:S01]  /*e460*/  @!P3 STG.E.U8 desc[UR26][R28.64+0x48], R7 ;  /* 0x000048071c00b986 */ /* 0x0001e2000c10111a */
[----:B------:R-:W-:Y:S02]  /*e470*/  ISETP.LT.OR P3, PT, R42, 0x51, !P1 ;  /* 0x000000512a00780c */ /* 0x000fe40004f61670 */
[----:B------:R-:W-:Y:S02]  /*e480*/  F2FP.SATFINITE.E4M3.F32.PACK_AB_MERGE_C R9, RZ, R3, RZ ;  /* 0x00000003ff09723e */ /* 0x000fe400048070ff */
[----:B------:R-:W-:-:S03]  /*e490*/  F2FP.SATFINITE.E4M3.F32.PACK_AB_MERGE_C R11, RZ, R4, RZ ;  /* 0x00000004ff0b723e */ /* 0x000fc600048070ff */
[----:B------:R0:W-:Y:S04]  /*e4a0*/  @!P2 STG.E.U8 desc[UR26][R28.64+0x49], R9 ;  /* 0x000049091c00a986 */ /* 0x0001e8000c10111a */
[----:B------:R-:W-:Y:S01]  /*e4b0*/  @!P5 STG.E.U8 desc[UR26][R30.64+0x48], R11 ;  /* 0x0000480b1e00d986 */ /* 0x000fe2000c10111a */
[----:B--2---:R-:W-:Y:S01]  /*e4c0*/  FMUL R2, R221, UR18 ;  /* 0x00000012dd027c20 */ /* 0x004fe20008400000 */
[----:B------:R-:W-:Y:S02]  /*e4d0*/  FMUL R0, R220, UR18 ;  /* 0x00000012dc007c20 */ /* 0x000fe40008400000 */
[----:B------:R-:W2:Y:S04]  /*e4e0*/  LDL.LU R220, [R1+0x2c] ;  /* 0x00002c0001dc7983 */ /* 0x000ea80000300800 */
[----:B------:R-:W2:Y:S01]  /*e4f0*/  LDL.LU R221, [R1+0x30] ;  /* 0x0000300001dd7983 */ /* 0x000ea20000300800 */
[----:B-1----:R-:W-:Y:S01]  /*e500*/  F2FP.SATFINITE.E4M3.F32.PACK_AB_MERGE_C R5, RZ, R0, RZ ;  /* 0x00000000ff05723e */ /* 0x002fe200048070ff */
[----:B------:R-:W-:Y:S01]  /*e510*/  FMUL R0, R222, UR18 ;  /* 0x00000012de007c20 */ /* 0x000fe20008400000 */
[----:B------:R-:W-:Y:S01]  /*e520*/  FMUL R3, R223, UR18 ;  /* 0x00000012df037c20 */ /* 0x000fe20008400000 */
[----:B0-----:R-:W-:Y:S01]  /*e530*/  F2FP.SATFINITE.E4M3.F32.PACK_AB_MERGE_C R7, RZ, R2, RZ ;  /* 0x00000002ff07723e */ /* 0x001fe200048070ff */
[----:B------:R-:W2:Y:S02]  /*e540*/  LDL.LU R223, [R1+0x34] ;  /* 0x0000340001df7983 */ /* 0x000ea40000300800 */
[----:B------:R-:W-:-:S02]  /*e550*/  F2FP.SATFINITE.E4M3.F32.PACK_AB_MERGE_C R13, RZ, R0, RZ ;  /* 0x00000000ff0d723e */ /* 0x000fc400048070ff */
[----:B------:R-:W2:Y:S01]  /*e560*/  LDL.LU R222, [R1+0x38] ;  /* 0x0000380001de7983 */ /* 0x000ea20000300800 */
[----:B------:R-:W-:Y:S01]  /*e570*/  F2FP.SATFINITE.E4M3.F32.PACK_AB_MERGE_C R9, RZ, R3, RZ ;  /* 0x00000003ff09723e */ /* 0x000fe200048070ff */
[----:B------:R-:W-:Y:S02]  /*e580*/  FMUL R2, R224, UR18 ;  /* 0x00000012e0027c20 */ /* 0x000fe40008400000 */
[----:B------:R-:W2:Y:S04]  /*e590*/  LDL.LU R224, [R1+0x3c] ;  /* 0x00003c0001e07983 */ /* 0x000ea80000300800 */
[----:B------:R-:W-:Y:S01]  /*e5a0*/  @!P6 STG.E.U8 desc[UR26][R30.64+0x49], R5 ;  /* 0x000049051e00e986 */ /* 0x000fe2000c10111a */
[----:B---3--:R-:W-:-:S03]  /*e5b0*/  FMUL R0, R225, UR18 ;  /* 0x00000012e1007c20 */ /* 0x008fc60008400000 */
[----:B------:R0:W-:Y:S04]  /*e5c0*/  @!P3 STG.E.U8 desc[UR26][R28.64+0x50], R7 ;  /* 0x000050071c00b986 */ /* 0x0001e8000c10111a */
[----:B------:R-:W3:Y:S01]  /*e5d0*/  LDL.LU R225, [R1+0x40] ;  /* 0x0000400001e17983 */ /* 0x000ee20000300800 */
[----:B----4-:R-:W-:-:S03]  /*e5e0*/  FMUL R3, R227, UR18 ;  /* 0x00000012e3037c20 */ /* 0x010fc60008400000 */
[----:B------:R-:W4:Y:S01]  /*e5f0*/  LDL.LU R227, [R1+0x44] ;  /* 0x0000440001e37983 */ /* 0x000f220000300800 */
[----:B0-----:R-:W-:Y:S01]  /*e600*/  F2FP.SATFINITE.E4M3.F32.PACK_AB_MERGE_C R7, RZ, R0, RZ ;  /* 0x00000000ff07723e */ /* 0x001fe200048070ff */
[----:B------:R-:W-:Y:S02]  /*e610*/  FMUL R0, R226, UR18 ;  /* 0x00000012e2007c20 */ /* 0x000fe40008400000 */
[----:B------:R-:W4:Y:S01]  /*e620*/  LDL.LU R226, [R1+0x48] ;  /* 0x0000480001e27983 */ /* 0x000f220000300800 */
[C---:B------:R-:W-:Y:S02]  /*e630*/  ISETP.LT.OR P2, PT, R42.reuse, 0x52, !P1 ;  /* 0x000000522a00780c */ /* 0x040fe40004f41670 */
[C---:B------:R-:W-:Y:S01]  /*e640*/  ISETP.LT.OR P6, PT, R42.reuse, 0x52, !P0 ;  /* 0x000000522a00780c */ /* 0x040fe200047c1670 */
[----:B------:R-:W4:Y:S01]  /*e650*/  LDL.LU R218, [R1+0x4c] ;  /* 0x00004c0001da7983 */ /* 0x000f220000300800 */
[----:B------:R-:W-:Y:S02]  /*e660*/  F2FP.SATFINITE.E4M3.F32.PACK_AB_MERGE_C R5, RZ, R2, RZ ;  /* 0x00000002ff05723e */ /* 0x000fe400048070ff */
[----:B------:R-:W-:-:S02]  /*e670*/  ISETP.LT.OR P5, PT, R42, 0x51, !P0 ;  /* 0x000000512a00780c */ /* 0x000fc400047a1670 */
[----:B------:R-:W-:Y:S02]  /*e680*/  F2FP.SATFINITE.E4M3.F32.PACK_AB_MERGE_C R11, RZ, R0, RZ ;  /* 0x00000000ff0b723e */ /* 0x000fe400048070ff */
[----:B------:R-:W-:-:S03]  /*e690*/  ISETP.LT.OR P3, PT, R42, 0x59, !P1 ;  /* 0x000000592a00780c */ /* 0x000fc60004f61670 */
[----:B------:R0:W-:Y:S01]  /*e6a0*/  @!P2 STG.E.U8 desc[UR26][R28.64+0x51], R9 ;  /* 0x000051091c00a986 */ /* 0x0001e2000c10111a */
[----:B------:R-:W-:-:S03]  /*e6b0*/  ISETP.LT.OR P2, PT, R42, 0x5a, !P1 ;  /* 0x0000005a2a00780c */ /* 0x000fc60004f41670 */
[----:B------:R1:W-:Y:S01]  /*e6c0*/  @!P6 STG.E.U8 desc[UR26][R30.64+0x51], R5 ;  /* 0x000051051e00e986 */ /* 0x0003e2000c10111a */
[----:B------:R-:W-:-:S03]  /*e6d0*/  ISETP.LT.OR P6, PT, R42, 0x5a, !P0 ;  /* 0x0000005a2a00780c */ /* 0x000fc600047c1670 */
[----:B------:R-:W-:Y:S01]  /*e6e0*/  @!P5 STG.E.U8 desc[UR26][R30.64+0x50], R13 ;  /* 0x0000500d1e00d986 */ /* 0x000fe2000c10111a */
[----:B0-----:R-:W-:-:S03]  /*e6f0*/  F2FP.SATFINITE.E4M3.F32.PACK_AB_MERGE_C R9, RZ, R3, RZ ;  /* 0x00000003ff09723e */ /* 0x001fc600048070ff */
[----:B------:R0:W-:Y:S04]  /*e700*/  @!P3 STG.E.U8 desc[UR26][R28.64+0x58], R7 ;  /* 0x000058071c00b986 */ /* 0x0001e8000c10111a */
[----:B------:R0:W-:Y:S01]  /*e710*/  @!P2 STG.E.U8 desc[UR26][R28.64+0x59], R9 ;  /* 0x000059091c00a986 */ /* 0x0001e2000c10111a */
[----:B--2---:R-:W-:-:S03]  /*e720*/  FMUL R0, R220, UR18 ;  /* 0x00000012dc007c20 */ /* 0x004fc60008400000 */
[----:B------:R-:W2:Y:S01]  /*e730*/  LDL.LU R220, [R1+0x50] ;  /* 0x0000500001dc7983 */ /* 0x000ea20000300800 */
[----:B------:R-:W-:-:S03]  /*e740*/  FMUL R2, R221, UR18 ;  /* 0x00000012dd027c20 */ /* 0x000fc60008400000 */
[----:B------:R-:W2:Y:S01]  /*e750*/  LDL.LU R221, [R1+0x54] ;  /* 0x0000540001dd7983 */ /* 0x000ea20000300800 */
[----:B-1----:R-:W-:Y:S01]  /*e760*/  F2FP.SATFINITE.E4M3.F32.PACK_AB_MERGE_C R5, RZ, R0, RZ ;  /* 0x00000000ff05723e */ /* 0x002fe200048070ff */
[----:B------:R-:W-:Y:S02]  /*e770*/  FMUL R3, R223, UR18 ;  /* 0x00000012df037c20 */ /* 0x000fe40008400000 */
[----:B------:R-:W2:Y:S01]  /*e780*/  LDL.LU R223, [R1+0x58] ;  /* 0x0000580001df7983 */ /* 0x000ea20000300800 */
[----:B0-----:R-:W-:Y:S01]  /*e790*/  F2FP.SATFINITE.E4M3.F32.PACK_AB_MERGE_C R7, RZ, R2, RZ ;  /* 0x00000002ff07723e */ /* 0x001fe200048070ff */
[----:B------:R-:W-:Y:S01]  /*e7a0*/  FMUL R4, R222, UR18 ;  /* 0x00000012de047c20 */ /* 0x000fe20008400000 */
[----:B------:R-:W-:Y:S01]  /*e7b0*/  F2FP.SATFINITE.E4M3.F32.PACK_AB_MERGE_C R9, RZ, R3, RZ ;  /* 0x00000003ff09723e */ /* 0x000fe200048070ff */
[----:B------:R-:W2:Y:S01]  /*e7c0*/  LDL.LU R222, [R1+0x5c] ;  /* 0x00005c0001de7983 */ /* 0x000ea20000300800 */
[----:B------:R-:W-:-:S03]  /*e7d0*/  FMUL R0, R224, UR18 ;  /* 0x00000012e0007c20 */ /* 0x000fc60008400000 */
[----:B------:R0:W-:Y:S04]  /*e7e0*/  @!P6 STG.E.U8 desc[UR26][R30.64+0x59], R5 ;  /* 0x000059051e00e986 */ /* 0x0001e8000c10111a */
[----:B------:R-:W2:Y:S01]  /*e7f0*/  LDL.LU R224, [R1+0x60] ;  /* 0x0000600001e07983 */ /* 0x000ea20000300800 */
[----:B0-----:R-:W-:Y:S01]  /*e800*/  F2FP.SATFINITE.E4M3.F32.PACK_AB_MERGE_C R5, RZ, R0, RZ ;  /* 0x00000000ff05723e */ /* 0x001fe200048070ff */
[----:B---3--:R-:W-:Y:S02]  /*e810*/  FMUL R2, R225, UR18 ;  /* 0x00000012e1027c20 */ /* 0x008fe40008400000 */
[----:B------:R-:W3:Y:S01]  /*e820*/  LDL.LU R225, [R1+0x64] ;  /* 0x0000640001e17983 */ /* 0x000ee20000300800 */
[----:B----4-:R-:W-:-:S03]  /*e830*/  FMUL R3, R227, UR18 ;  /* 0x00000012e3037c20 */ /* 0x010fc60008400000 */
[----:B------:R-:W4:Y:S01]  /*e840*/  LDL.LU R227, [R1+0x68] ;  /* 0x0000680001e37983 */ /* 0x000f220000300800 */
[----:B------:R-:W-:-:S03]  /*e850*/  FMUL R0, R226, UR18 ;  /* 0x00000012e2007c20 */ /* 0x000fc60008400000 */
[----:B------:R-:W4:Y:S01]  /*e860*/  LDL.LU R226, [R1+0x6c] ;  /* 0x00006c0001e27983 */ /* 0x000f220000300800 */
[C---:B------:R-:W-:Y:S02]  /*e870*/  ISETP.LT.OR P5, PT, R42.reuse, 0x59, !P0 ;  /* 0x000000592a00780c */ /* 0x040fe400047a1670 */
[C---:B------:R-:W-:Y:S02]  /*e880*/  ISETP.LT.OR P2, PT, R42.reuse, 0x62, !P1 ;  /* 0x000000622a00780c */ /* 0x040fe40004f41670 */
[C---:B------:R-:W-:Y:S02]  /*e890*/  ISETP.LT.OR P3, PT, R42.reuse, 0x61, !P1 ;  /* 0x000000612a00780c */ /* 0x040fe40004f61670 */
[----:B------:R-:W-:-:S07]  /*e8a0*/  ISETP.LT.OR P6, PT, R42, 0x62, !P0 ;  /* 0x000000622a00780c */ /* 0x000fce00047c1670 */
[----:B------:R-:W-:Y:S01]  /*e8b0*/  @!P5 STG.E.U8 desc[UR26][R30.64+0x58], R11 ;  /* 0x0000580b1e00d986 */ /* 0x000fe2000c10111a */
[----:B------:R-:W-:-:S03]  /*e8c0*/  ISETP.LT.OR P5, PT, R42, 0x61, !P0 ;  /* 0x000000612a00780c */ /* 0x000fc600047a1670 */
[----:B------:R0:W-:Y:S01]  /*e8d0*/  @!P2 STG.E.U8 desc[UR26][R28.64+0x61], R9 ;  /* 0x000061091c00a986 */ /* 0x0001e2000c10111a */
[----:B------:R-:W-:-:S03]  /*e8e0*/  ISETP.LT.OR P2, PT, R42, 0x6a, !P1 ;  /* 0x0000006a2a00780c */ /* 0x000fc60004f41670 */
[----:B------:R1:W-:Y:S01]  /*e8f0*/  @!P3 STG.E.U8 desc[UR26][R28.64+0x60], R7 ;  /* 0x000060071c00b986 */ /* 0x0003e2000c10111a */
[----:B------:R-:W-:Y:S02]  /*e900*/  ISETP.LT.OR P3, PT, R42, 0x69, !P1 ;  /* 0x000000692a00780c */ /* 0x000fe40004f61670 */
[----:B------:R-:W-:Y:S01]  /*e910*/  F2FP.SATFINITE.E4M3.F32.PACK_AB_MERGE_C R13, RZ, R4, RZ ;  /* 0x00000004ff0d723e */ /* 0x000fe200048070ff */
[----:B------:R1:W-:Y:S01]  /*e920*/  @!P6 STG.E.U8 desc[UR26][R30.64+0x61], R5 ;  /* 0x000061051e00e986 */ /* 0x0003e2000c10111a */
[----:B0-----:R-:W-:-:S03]  /*e930*/  F2FP.SATFINITE.E4M3.F32.PACK_AB_MERGE_C R9, RZ, R3, RZ ;  /* 0x00000003ff09723e */ /* 0x001fc600048070ff */
[----:B------:R-:W-:Y:S01]  /*e940*/  @!P5 STG.E.U8 desc[UR26][R30.64+0x60], R13 ;  /* 0x0000600d1e00d986 */ /* 0x000fe2000c10111a */
[----:B-1----:R-:W-:-:S03]  /*e950*/  F2FP.SATFINITE.E4M3.F32.PACK_AB_MERGE_C R7, RZ, R2, RZ ;  /* 0x00000002ff07723e */ /* 0x002fc600048070ff */
[----:B------:R-:W-:Y:S01]  /*e960*/  @!P2 STG.E.U8 desc[UR26][R28.64+0x69], R9 ;  /* 0x000069091c00a986 */ /* 0x000fe2000c10111a */
[C---:B------:R-:W-:Y:S02]  /*e970*/  ISETP.LT.OR P5, PT, R42.reuse, 0x69, !P0 ;  /* 0x000000692a00780c */ /* 0x040fe400047a1670 */
[C---:B------:R-:W-:Y:S01]  /*e980*/  ISETP.LT.OR P6, PT, R42.reuse, 0x6a, !P0 ;  /* 0x0000006a2a00780c */ /* 0x040fe200047c1670 */
[----:B------:R0:W-:Y:S01]  /*e990*/  @!P3 STG.E.U8 desc[UR26][R28.64+0x68], R7 ;  /* 0x000068071c00b986 */ /* 0x0001e2000c10111a */
[----:B------:R-:W-:Y:S01]  /*e9a0*/  ISETP.LT.OR P2, PT, R42, 0x72, !P1 ;  /* 0x000000722a00780c */ /* 0x000fe20004f41670 */
[----:B------:R-:W-:Y:S01]  /*e9b0*/  FMUL R2, R218, UR18 ;  /* 0x00000012da027c20 */ /* 0x000fe20008400000 */
[----:B------:R-:W-:Y:S02]  /*e9c0*/  ISETP.LT.OR P3, PT, R42, 0x71, !P1 ;  /* 0x000000712a00780c */ /* 0x000fe40004f61670 */
[----:B------:R-:W-:Y:S02]  /*e9d0*/  F2FP.SATFINITE.E4M3.F32.PACK_AB_MERGE_C R11, RZ, R0, RZ ;  /* 0x00000000ff0b723e */ /* 0x000fe400048070ff */
[----:B------:R-:W-:-:S03]  /*e9e0*/  F2FP.SATFINITE.E4M3.F32.PACK_AB_MERGE_C R5, RZ, R2, RZ ;  /* 0x00000002ff05723e */ /* 0x000fc600048070ff */
[----:B------:R-:W-:Y:S01]  /*e9f0*/  @!P5 STG.E.U8 desc[UR26][R30.64+0x68], R11 ;  /* 0x0000680b1e00d986 */ /* 0x000fe2000c10111a */
[----:B------:R-:W-:-:S03]  /*ea00*/  ISETP.LT.OR P5, PT, R42, 0x71, !P0 ;  /* 0x000000712a00780c */ /* 0x000fc600047a1670 */
[----:B------:R-:W-:Y:S01]  /*ea10*/  @!P6 STG.E.U8 desc[UR26][R30.64+0x69], R5 ;  /* 0x000069051e00e986 */ /* 0x000fe2000c10111a */
[----:B------:R-:W-:Y:S01]  /*ea20*/  ISETP.LT.OR P6, PT, R42, 0x72, !P0 ;  /* 0x000000722a00780c */ /* 0x000fe200047c1670 */
[----:B--2---:R-:W-:Y:S01]  /*ea30*/  FMUL R0, R220, UR18 ;  /* 0x00000012dc007c20 */ /* 0x004fe20008400000 */
[----:B------:R-:W-:-:S04]  /*ea40*/  FMUL R3, R221, UR18 ;  /* 0x00000012dd037c20 */ /* 0x000fc80008400000 */
[----:B0-----:R-:W-:Y:S02]  /*ea50*/  F2FP.SATFINITE.E4M3.F32.PACK_AB_MERGE_C R7, RZ, R0, RZ ;  /* 0x00000000ff07723e */ /* 0x001fe400048070ff */
[----:B------:R-:W-:Y:S01]  /*ea60*/  F2FP.SATFINITE.E4M3.F32.PACK_AB_MERGE_C R9, RZ, R3, RZ ;  /* 0x00000003ff09723e */ /* 0x000fe200048070ff */
[----:B------:R-:W-:Y:S02]  /*ea70*/  FMUL R0, R223, UR18 ;  /* 0x00000012df007c20 */ /* 0x000fe40008400000 */
[----:B------:R0:W-:Y:S01]  /*ea80*/  @!P3 STG.E.U8 desc[UR26][R28.64+0x70], R7 ;  /* 0x000070071c00b986 */ /* 0x0001e2000c10111a */
[----:B------:R-:W-:-:S03]  /*ea90*/  ISETP.LT.OR P3, PT, R42, 0x79, !P0 ;  /* 0x000000792a00780c */ /* 0x000fc60004761670 */
[----:B------:R1:W-:Y:S01]  /*eaa0*/  @!P2 STG.E.U8 desc[UR26][R28.64+0x71], R9 ;  /* 0x000071091c00a986 */ /* 0x0003e2000c10111a */
[C---:B------:R-:W-:Y:S02]  /*eab0*/  ISETP.LT.OR P2, PT, R42.reuse, 0x79, !P1 ;  /* 0x000000792a00780c */ /* 0x040fe40004f41670 */
[----:B------:R-:W-:Y:S02]  /*eac0*/  ISETP.LT.OR P1, PT, R42, 0x7a, !P1 ;  /* 0x0000007a2a00780c */ /* 0x000fe40004f21670 */
[----:B------:R-:W-:Y:S01]  /*ead0*/  F2FP.SATFINITE.E4M3.F32.PACK_AB_MERGE_C R13, RZ, R0, RZ ;  /* 0x00000000ff0d723e */ /* 0x000fe200048070ff */
[----:B------:R-:W-:Y:S01]  /*eae0*/  FMUL R0, R222, UR18 ;  /* 0x00000012de007c20 */ /* 0x000fe20008400000 */
[----:B------:R-:W-:Y:S01]  /*eaf0*/  ISETP.LT.OR P0, PT, R42, 0x7a, !P0 ;  /* 0x0000007a2a00780c */ /* 0x000fe20004701670 */
[----:B------:R-:W-:-:S03]  /*eb00*/  FMUL R2, R224, UR18 ;  /* 0x00000012e0027c20 */ /* 0x000fc60008400000 */
[----:B0-----:R-:W-:Y:S02]  /*eb10*/  F2FP.SATFINITE.E4M3.F32.PACK_AB_MERGE_C R7, RZ, R0, RZ ;  /* 0x00000000ff07723e */ /* 0x001fe400048070ff */
[----:B-1----:R-:W-:Y:S01]  /*eb20*/  F2FP.SATFINITE.E4M3.F32.PACK_AB_MERGE_C R9, RZ, R2, RZ ;  /* 0x00000002ff09723e */ /* 0x002fe200048070ff */
[----:B---3--:R-:W-:Y:S01]  /*eb30*/  FMUL R3, R225, UR18 ;  /* 0x00000012e1037c20 */ /* 0x008fe20008400000 */
[----:B----4-:R-:W-:Y:S01]  /*eb40*/  FMUL R4, R227, UR18 ;  /* 0x00000012e3047c20 */ /* 0x010fe20008400000 */
[----:B------:R-:W-:-:S03]  /*eb50*/  FMUL R5, R226, UR18 ;  /* 0x00000012e2057c20 */ /* 0x000fc60008400000 */
[----:B------:R-:W-:Y:S02]  /*eb60*/  F2FP.SATFINITE.E4M3.F32.PACK_AB_MERGE_C R3, RZ, R3, RZ ;  /* 0x00000003ff03723e */ /* 0x000fe400048070ff */
[----:B------:R-:W-:Y:S02]  /*eb70*/  F2FP.SATFINITE.E4M3.F32.PACK_AB_MERGE_C R11, RZ, R4, RZ ;  /* 0x00000004ff0b723e */ /* 0x000fe400048070ff */
[----:B------:R-:W-:Y:S01]  /*eb80*/  F2FP.SATFINITE.E4M3.F32.PACK_AB_MERGE_C R5, RZ, R5, RZ ;  /* 0x00000005ff05723e */ /* 0x000fe200048070ff */
[----:B------:R0:W-:Y:S04]  /*eb90*/  @!P5 STG.E.U8 desc[UR26][R30.64+0x70], R13 ;  /* 0x0000700d1e00d986 */ /* 0x0001e8000c10111a */
[----:B------:R0:W-:Y:S04]  /*eba0*/  @!P6 STG.E.U8 desc[UR26][R30.64+0x71], R7 ;  /* 0x000071071e00e986 */ /* 0x0001e8000c10111a */
[----:B------:R0:W-:Y:S04]  /*ebb0*/  @!P2 STG.E.U8 desc[UR26][R28.64+0x78], R9 ;  /* 0x000078091c00a986 */ /* 0x0001e8000c10111a */
[----:B------:R0:W-:Y:S04]  /*ebc0*/  @!P1 STG.E.U8 desc[UR26][R28.64+0x79], R3 ;  /* 0x000079031c009986 */ /* 0x0001e8000c10111a */
[----:B------:R0:W-:Y:S04]  /*ebd0*/  @!P3 STG.E.U8 desc[UR26][R30.64+0x78], R11 ;  /* 0x0000780b1e00b986 */ /* 0x0001e8000c10111a */
[----:B------:R0:W-:Y:S02]  /*ebe0*/  @!P0 STG.E.U8 desc[UR26][R30.64+0x79], R5 ;  /* 0x000079051e008986 */ /* 0x0001e4000c10111a */
.L_x_293:
[----:B------:R-:W-:Y:S05]  /*ebf0*/  BSYNC B0 ;  /* 0x0000000000007941 */ /* 0x000fea0003800000 */
.L_x_35:
[----:B0----5:R-:W2:Y:S04]  /*ec00*/  LDL.LU R3, [R1+0x78] ;  /* 0x0000780001037983 */ /* 0x021ea80000300800 */
[----:B------:R-:W2:Y:S01]  /*ec10*/  LDL.LU R2, [R1+0x7c] ;  /* 0x00007c0001027983 */ /* 0x000ea20000300800 */
[----:B------:R-:W-:Y:S01]  /*ec20*/  ULDC UR10, c[0x0][0xc] ;  /* 0x00000300000a7ab9 */ /* 0x000fe20000000800 */
[----:B------:R-:W-:Y:S01]  /*ec30*/  ULDC UR11, c[0x0][0x10] ;  /* 0x00000400000b7ab9 */ /* 0x000fe20000000800 */
[----:B------:R-:W2:Y:S01]  /*ec40*/  LDC R5, c[0x0][0x14] ;  /* 0x00000500ff057b82 */ /* 0x000ea20000000800 */
[----:B------:R-:W-:Y:S01]  /*ec50*/  UIMAD.WIDE.U32 UR10, UR10, UR11, URZ ;  /* 0x0000000b0a0a72a5 */ /* 0x000fe2000f8e003f */
[----:B------:R-:W-:Y:S01]  /*ec60*/  PRMT R0, RZ, 0x7610, R0 ;  /* 0x00007610ff007816 */ /* 0x000fe20000000000 */
[----:B------:R-:W-:-:S04]  /*ec70*/  UMOV UR19, 0xffffffff ;  /* 0xffffffff00137882 */ /* 0x000fc80000000000 */
[----:B--2---:R-:W-:-:S04]  /*ec80*/  IMAD.WIDE.U32 R2, R5, UR10, R2 ;  /* 0x0000000a05027c25 */ /* 0x004fc8000f8e0002 */
[----:B------:R-:W-:Y:S01]  /*ec90*/  IMAD R5, R5, UR11, RZ ;  /* 0x0000000b05057c24 */ /* 0x000fe2000f8e02ff */
[----:B------:R-:W-:Y:S01]  /*eca0*/  ULDC.64 UR10, c[0x0][0x650] ;  /* 0x00019400000a7ab9 */ /* 0x000fe20000000a00 */
[----:B------:R-:W-:Y:S01]  /*ecb0*/  IMAD.MOV.U32 R19, RZ, RZ, R2 ;  /* 0x000000ffff137224 */ /* 0x000fe200078e0002 */
[----:B------:R-:W-:Y:S01]  /*ecc0*/  ISETP.GE.U32.AND P0, PT, R2, UR10, PT ;  /* 0x0000000a02007c0c */ /* 0x000fe2000bf06070 */
[----:B------:R-:W-:Y:S02]  /*ecd0*/  IMAD.IADD R22, R3, 0x1, R5 ;  /* 0x0000000103167824 */ /* 0x000fe400078e0205 */
[----:B------:R-:W-:-:S03]  /*ece0*/  IMAD.MOV.U32 R2, RZ, RZ, -0x1 ;  /* 0xffffffffff027424 */ /* 0x000fc600078e00ff */
[----:B------:R0:W-:Y:S01]  /*ecf0*/  STL [R1+0x78], R22 ;  /* 0x0000781601007387 */ /* 0x0001e20000100800 */
[----:B------:R-:W-:-:S03]  /*ed00*/  ISETP.GE.U32.AND.EX P0, PT, R22, UR11, PT, P0 ;  /* 0x0000000b16007c0c */ /* 0x000fc6000bf06100 */
[----:B------:R0:W-:Y:S04]  /*ed10*/  STL [R1+0x7c], R19 ;  /* 0x00007c1301007387 */ /* 0x0001e80000100800 */
[----:B------:R0:W-:Y:S06]  /*ed20*/  STL [R1+0x84], R2 ;  /* 0x0000840201007387 */ /* 0x0001ec0000100800 */
[----:B------:R-:W-:Y:S05]  /*ed30*/  @P0 BRA `(.L_x_294) ;  /* 0x00000004006c0947 */ /* 0x000fea0003800000 */
[----:B------:R-:W2:Y:S01]  /*ed40*/  S2R R14, SR_CTAID.X ;  /* 0x00000000000e7919 */ /* 0x000ea20000002500 */
[----:B------:R-:W5:Y:S01]  /*ed50*/  LDC.64 R8, c[0x0][0x628] ;  /* 0x00018a00ff087b82 */ /* 0x000f620000000a00 */
[----:B------:R-:W-:Y:S01]  /*ed60*/  ULDC UR6, c[0x0][0x150] ;  /* 0x0000540000067ab9 */ /* 0x000fe20000000800 */
[----:B------:R-:W-:Y:S01]  /*ed70*/  IMAD.MOV.U32 R6, RZ, RZ, R19 ;  /* 0x000000ffff067224 */ /* 0x000fe200078e0013 */
[----:B------:R-:W0:Y:S01]  /*ed80*/  S2R R16, SR_CTAID.Y ;  /* 0x0000000000107919 */ /* 0x000e220000002600 */
[----:B------:R-:W-:-:S04]  /*ed90*/  IMAD.MOV.U32 R7, RZ, RZ, R22 ;  /* 0x000000ffff077224 */ /* 0x000fc800078e0016 */
[----:B------:R-:W0:Y:S08]  /*eda0*/  LDC R17, c[0x0][0x144] ;  /* 0x00005100ff117b82 */ /* 0x000e300000000800 */
[----:B------:R-:W0:Y:S08]  /*edb0*/  LDC R10, c[0x0][0x630] ;  /* 0x00018c00ff0a7b82 */ /* 0x000e300000000800 */
[----:B------:R-:W0:Y:S01]  /*edc0*/  LDC.64 R12, c[0x0][0x620] ;  /* 0x00018800ff0c7b82 */ /* 0x000e220000000a00 */
[----:B-----5:R-:W-:-:S04]  /*edd0*/  ISETP.NE.U32.AND P0, PT, R8, RZ, PT ;  /* 0x000000ff0800720c */ /* 0x020fc80003f05070 */
[----:B------:R-:W-:Y:S02]  /*ede0*/  ISETP.NE.AND.EX P0, PT, R9, RZ, PT, P0 ;  /* 0x000000ff0900720c */ /* 0x000fe40003f05300 */
[----:B--2---:R-:W-:-:S05]  /*edf0*/  I2FP.F32.U32 R0, R14 ;  /* 0x0000000e00007245 */ /* 0x004fca0000201000 */
[----:B------:R-:W-:-:S04]  /*ee00*/  FMUL R0, R0, UR6 ;  /* 0x0000000600007c20 */ /* 0x000fc80008400000 */
[----:B------:R2:W0:Y:S02]  /*ee10*/  F2I.U32.TRUNC.NTZ R15, R0 ;  /* 0x00000000000f7305 */ /* 0x000424000020f000 */
[----:B------:R-:W-:Y:S05]  /*ee20*/  @!P0 BRA `(.L_x_295) ;  /* 0x0000000000288947 */ /* 0x000fea0003800000 */
[----:B--2---:R-:W2:Y:S02]  /*ee30*/  LDC R0, c[0x0][0x634] ;  /* 0x00018d00ff007b82 */ /* 0x004ea40000000800 */
[----:B--2---:R-:W-:-:S05]  /*ee40*/  IADD3 R7, P0, R19, R0, RZ ;  /* 0x0000000013077210 */ /* 0x004fca0007f1e0ff */
[----:B------:R-:W-:-:S04]  /*ee50*/  IMAD.X R11, RZ, RZ, R22, P0 ;  /* 0x000000ffff0b7224 */ /* 0x000fc800000e0616 */
[----:B0-----:R-:W-:-:S04]  /*ee60*/  IMAD.WIDE.U32 R2, R11, R8, RZ ;  /* 0x000000080b027225 */ /* 0x001fc800078e00ff */
[----:B------:R-:W-:-:S04]  /*ee70*/  IMAD.WIDE.U32 R4, P0, R7, R9, R2 ;  /* 0x0000000907047225 */ /* 0x000fc80007800002 */
[----:B------:R-:W-:-:S04]  /*ee80*/  IMAD.WIDE.U32 R2, R7, R8, RZ ;  /* 0x0000000807027225 */ /* 0x000fc800078e00ff */
[----:B------:R-:W-:Y:S01]  /*ee90*/  IMAD.X R7, RZ, RZ, RZ, P0 ;  /* 0x000000ffff077224 */ /* 0x000fe200000e06ff */
[----:B------:R-:W-:Y:S01]  /*eea0*/  IADD3 RZ, P0, R3, R4, RZ ;  /* 0x0000000403ff7210 */ /* 0x000fe20007f1e0ff */
[----:B------:R-:W-:-:S04]  /*eeb0*/  IMAD.MOV.U32 R6, RZ, RZ, R5 ;  /* 0x000000ffff067224 */ /* 0x000fc800078e0005 */
[----:B------:R-:W-:-:S08]  /*eec0*/  IMAD.WIDE.U32.X R6, R11, R9, R6, P0 ;  /* 0x000000090b067225 */ /* 0x000fd000000e0406 */
.L_x_295:
[-CC-:B0-----:R-:W-:Y:S01]  /*eed0*/  SHF.R.U64 R24, R6, R10.reuse, R7.reuse ;  /* 0x0000000a06187219 */ /* 0x181fe20000001207 */
[----:B------:R-:W0:Y:S01]  /*eee0*/  LDC.64 R20, c[0x0][0x640] ;  /* 0x00019000ff147b82 */ /* 0x000e220000000a00 */
[----:B--2---:R-:W-:Y:S01]  /*eef0*/  SHF.R.U32.HI R0, RZ, R10, R7 ;  /* 0x0000000aff007219 */ /* 0x004fe20000011607 */
[----:B------:R-:W-:Y:S01]  /*ef00*/  IMAD.MOV.U32 R2, RZ, RZ, R19 ;  /* 0x000000ffff027224 */ /* 0x000fe200078e0013 */
[----:B------:R-:W-:Y:S01]  /*ef10*/  IADD3 R5, P0, RZ, -R24, RZ ;  /* 0x80000018ff057210 */ /* 0x000fe20007f1e0ff */
[----:B------:R-:W-:Y:S01]  /*ef20*/  IMAD.MOV R15, RZ, RZ, -R15 ;  /* 0x000000ffff0f7224 */ /* 0x000fe200078e0a0f */
[----:B------:R-:W-:Y:S01]  /*ef30*/  ULDC UR6, c[0x0][0x154] ;  /* 0x0000550000067ab9 */ /* 0x000fe20000000800 */
[----:B------:R-:W-:Y:S02]  /*ef40*/  IMAD.MOV.U32 R7, RZ, RZ, 0x1 ;  /* 0x00000001ff077424 */ /* 0x000fe400078e00ff */
[----:B------:R-:W2:Y:S01]  /*ef50*/  LDC R4, c[0x0][0x618] ;  /* 0x00018600ff047b82 */ /* 0x000ea20000000800 */
[----:B------:R-:W-:-:S02]  /*ef60*/  IMAD.X R3, RZ, RZ, ~R0, P0 ;  /* 0x000000ffff037224 */ /* 0x000fc400000e0e00 */
[----:B------:R-:W-:Y:S02]  /*ef70*/  IMAD R15, R17, R15, R14 ;  /* 0x0000000f110f7224 */ /* 0x000fe400078e020e */
[-C--:B------:R-:W-:Y:S02]  /*ef80*/  IMAD R0, R3, R12.reuse, RZ ;  /* 0x0000000c03007224 */ /* 0x080fe400078e02ff */
[----:B------:R-:W-:Y:S01]  /*ef90*/  IMAD.MOV.U32 R3, RZ, RZ, R22 ;  /* 0x000000ffff037224 */ /* 0x000fe200078e0016 */
[----:B------:R-:W5:Y:S01]  /*efa0*/  LDC R6, c[0x0][0x608] ;  /* 0x00018200ff067b82 */ /* 0x000f620000000800 */
[----:B------:R-:W-:-:S04]  /*efb0*/  IMAD.WIDE.U32 R2, R5, R12, R2 ;  /* 0x0000000c05027225 */ /* 0x000fc800078e0002 */
[----:B------:R-:W-:-:S03]  /*efc0*/  IMAD R5, R5, R13, R0 ;  /* 0x0000000d05057224 */ /* 0x000fc600078e0200 */
[----:B------:R-:W1:Y:S01]  /*efd0*/  LDC R18, c[0x0][0x658] ;  /* 0x00019600ff127b82 */ /* 0x000e620000000800 */
[----:B------:R-:W-:Y:S01]  /*efe0*/  I2FP.F32.U32 R0, R16 ;  /* 0x0000001000007245 */ /* 0x000fe20000201000 */
[----:B------:R-:W-:Y:S01]  /*eff0*/  IMAD.IADD R3, R3, 0x1, R5 ;  /* 0x0000000103037824 */ /* 0x000fe200078e0205 */
[----:B0-----:R-:W-:Y:S01]  /*f000*/  ISETP.NE.U32.AND P0, PT, R20, RZ, PT ;  /* 0x000000ff1400720c */ /* 0x001fe20003f05070 */
[----:B------:R-:W-:Y:S02]  /*f010*/  IMAD.MOV.U32 R5, RZ, RZ, -0x1 ;  /* 0xffffffffff057424 */ /* 0x000fe400078e00ff */
[----:B------:R-:W-:Y:S02]  /*f020*/  FMUL R0, R0, UR6 ;  /* 0x0000000600007c20 */ /* 0x000fe40008400000 */
[----:B------:R-:W0:Y:S01]  /*f030*/  LDC R13, c[0x0][0x148] ;  /* 0x00005200ff0d7b82 */ /* 0x000e220000000800 */
[----:B--2---:R-:W-:Y:S01]  /*f040*/  SHF.R.U64 R10, R2, R4, R3 ;  /* 0x00000004020a7219 */ /* 0x004fe20000001203 */
[----:B------:R2:W0:Y:S01]  /*f050*/  F2I.U32.TRUNC.NTZ R12, R0 ;  /* 0x00000000000c7305 */ /* 0x000422000020f000 */
[----:B------:R-:W-:-:S02]  /*f060*/  ISETP.NE.AND.EX P0, PT, R21, RZ, PT, P0 ;  /* 0x000000ff1500720c */ /* 0x000fc40003f05300 */
[----:B------:R-:W-:-:S03]  /*f070*/  SHF.R.U32.HI R3, RZ, R4, R3 ;  /* 0x00000004ff037219 */ /* 0x000fc60000011603 */
[----:B------:R-:W0:Y:S01]  /*f080*/  LDC R14, c[0x0][0x600] ;  /* 0x00018000ff0e7b82 */ /* 0x000e220000000800 */
[-CC-:B-----5:R-:W-:Y:S02]  /*f090*/  SHF.R.U64 R8, R10, R6.reuse, R3.reuse ;  /* 0x000000060a087219 */ /* 0x1a0fe40000001203 */
[----:B------:R-:W-:-:S05]  /*f0a0*/  SHF.R.U32.HI R3, RZ, R6, R3 ;  /* 0x00000006ff037219 */ /* 0x000fca0000011603 */
[----:B------:R-:W0:Y:S01]  /*f0b0*/  LDC R19, c[0x0][0x648] ;  /* 0x00019200ff137b82 */ /* 0x000e220000000800 */
[-CC-:B-1----:R-:W-:Y:S02]  /*f0c0*/  SHF.R.U64 R11, R8, R18.reuse, R3.reuse ;  /* 0x00000012080b7219 */ /* 0x182fe40000001203 */
[-C--:B------:R-:W-:Y:S02]  /*f0d0*/  SHF.L.U32 R5, R5, R18.reuse, RZ ;  /* 0x0000001205057219 */ /* 0x080fe400000006ff */
[-C--:B------:R-:W-:Y:S01]  /*f0e0*/  SHF.R.U32.HI R3, RZ, R18.reuse, R3 ;  /* 0x00000012ff037219 */ /* 0x080fe20000011603 */
[----:B------:R-:W-:Y:S01]  /*f0f0*/  IMAD.MOV.U32 R2, RZ, RZ, R11 ;  /* 0x000000ffff027224 */ /* 0x000fe200078e000b */
[----:B------:R-:W-:Y:S01]  /*f100*/  SHF.L.U32 R40, R7, R18, RZ ;  /* 0x0000001207287219 */ /* 0x000fe200000006ff */
[----:B------:R-:W1:Y:S01]  /*f110*/  LDC R22, c[0x0][0x638] ;  /* 0x00018e00ff167b82 */ /* 0x000e620000000800 */
[----:B------:R-:W-:-:S07]  /*f120*/  LOP3.LUT R17, RZ, R5, RZ, 0x33, !PT ;  /* 0x00000005ff117212 */ /* 0x000fce00078e33ff */
[----:B------:R-:W0:Y:S01]  /*f130*/  LDC R23, c[0x0][0x610] ;  /* 0x00018400ff177b82 */ /* 0x000e220000000800 */
[----:B--2---:R-:W-:Y:S05]  /*f140*/  @!P0 BRA `(.L_x_296) ;  /* 0x0000000000288947 */ /* 0x004fea0003800000 */
[----:B------:R-:W2:Y:S02]  /*f150*/  LDC R0, c[0x0][0x64c] ;  /* 0x00019300ff007b82 */ /* 0x000ea40000000800 */
[----:B--2---:R-:W-:-:S05]  /*f160*/  IADD3 R7, P0, R11, R0, RZ ;  /* 0x000000000b077210 */ /* 0x004fca0007f1e0ff */
        /* <DEDUP_REMOVED lines=8> */
.L_x_296:
[----:B0-----:R-:W-:Y:S01]  /*f1f0*/  SHF.R.U64 R0, R2, R19, R3 ;  /* 0x0000001302007219 */ /* 0x001fe20000001203 */
[----:B------:R-:W-:Y:S01]  /*f200*/  VIADD R3, R14, 0xffffffff ;  /* 0xffffffff0e037836 */ /* 0x000fe20000000000 */
[----:B------:R-:W-:Y:S01]  /*f210*/  LOP3.LUT R5, R8, R17, RZ, 0xc0, !PT ;  /* 0x0000001108057212 */ /* 0x000fe200078ec0ff */
[----:B------:R-:W-:Y:S01]  /*f220*/  IMAD.MOV R12, RZ, RZ, -R12 ;  /* 0x000000ffff0c7224 */ /* 0x000fe200078e0a0c */
[----:B------:R-:W-:Y:S01]  /*f230*/  R2UR UR19, R24 ;  /* 0x00000000181372ca */ /* 0x000fe200000e0000 */
[----:B------:R-:W-:Y:S01]  /*f240*/  IMAD.MOV R2, RZ, RZ, -R0 ;  /* 0x000000ffff027224 */ /* 0x000fe200078e0a00 */
[----:B------:R-:W-:Y:S01]  /*f250*/  LOP3.LUT R3, R10, R3, RZ, 0xc0, !PT ;  /* 0x000000030a037212 */ /* 0x000fe200078ec0ff */
[----:B------:R-:W-:Y:S02]  /*f260*/  IMAD R40, R40, R0, R5 ;  /* 0x0000000028287224 */ /* 0x000fe400078e0205 */
[----:B------:R-:W-:Y:S02]  /*f270*/  @P4 IMAD R15, R13, R12, R16 ;  /* 0x0000000c0d0f4224 */ /* 0x000fe400078e0210 */
[----:B-1----:R-:W-:-:S02]  /*f280*/  IMAD R0, R2, R22, R11 ;  /* 0x0000001602007224 */ /* 0x002fc400078e020b */
[----:B------:R-:W-:Y:S02]  /*f290*/  IMAD R40, R40, R23, R15 ;  /* 0x0000001728287224 */ /* 0x000fe400078e020f */
[----:B------:R-:W-:Y:S02]  /*f2a0*/  IMAD R3, R0, R14, R3 ;  /* 0x0000000e00037224 */ /* 0x000fe400078e0203 */
[----:B------:R-:W-:-:S03]  /*f2b0*/  IMAD.MOV.U32 R0, RZ, RZ, 0x1 ;  /* 0x00000001ff007424 */ /* 0x000fc600078e00ff */
[----:B------:R-:W-:Y:S02]  /*f2c0*/  SEL R2, R3, R40, !P4 ;  /* 0x0000002803027207 */ /* 0x000fe40006000000 */
[----:B------:R-:W-:-:S03]  /*f2d0*/  SEL R40, R40, R3, !P4 ;  /* 0x0000000328287207 */ /* 0x000fc60006000000 */
[----:B------:R2:W-:Y:S04]  /*f2e0*/  STL [R1+0x84], R2 ;  /* 0x0000840201007387 */ /* 0x0005e80000100800 */
.L_x_294:
[----:B------:R-:W-:Y:S01]  /*f2f0*/  UIADD3 UR5, UR9, UR5, URZ ;  /* 0x0000000509057290 */ /* 0x000fe2000fffe03f */
[----:B------:R0:W-:Y:S01]  /*f300*/  STL [R1+0x80], R40 ;  /* 0x0000802801007387 */ /* 0x0001e20000100800 */
[----:B------:R-:W-:Y:S02]  /*f310*/  LOP3.LUT P0, RZ, R0, 0xff, RZ, 0xc0, !PT ;  /* 0x000000ff00ff7812 */ /* 0x000fe4000780c0ff */
[----:B------:R-:W-:Y:S02]  /*f320*/  USHF.R.U32.HI UR6, URZ, 0x1, UR5 ;  /* 0x000000013f067899 */ /* 0x000fe40008011605 */
[----:B------:R-:W-:Y:S02]  /*f330*/  UISETP.GT.U32.AND UP0, UPT, UR5, 0x1, UPT ;  /* 0x000000010500788c */ /* 0x000fe4000bf04070 */
[----:B------:R-:W-:Y:S02]  /*f340*/  ULOP3.LUT UR6, UR6, 0x1, URZ, 0xc0, !UPT ;  /* 0x0000000106067892 */ /* 0x000fe4000f8ec03f */
[----:B------:R-:W-:-:S02]  /*f350*/  UISETP.LT.U32.AND UP0, UPT, UR9, 0x2, UP0 ;  /* 0x000000020900788c */ /* 0x000fc40008701070 */
[----:B------:R-:W-:Y:S02]  /*f360*/  UISETP.NE.U32.AND UP1, UPT, UR6, 0x1, UPT ;  /* 0x000000010600788c */ /* 0x000fe4000bf25070 */
[----:B------:R-:W-:Y:S02]  /*f370*/  USEL UR10, URZ, 0x1, !UP0 ;  /* 0x000000013f0a7887 */ /* 0x000fe4000c000000 */
[----:B------:R-:W-:Y:S02]  /*f380*/  UISETP.GT.U32.AND UP1, UPT, UR9, 0x1, !UP1 ;  /* 0x000000010900788c */ /* 0x000fe4000cf24070 */
[----:B------:R-:W-:Y:S02]  /*f390*/  ULOP3.LUT UR5, UR5, 0x1, URZ, 0xc0, !UPT ;  /* 0x0000000105057892 */ /* 0x000fe4000f8ec03f */
[----:B------:R-:W-:-:S04]  /*f3a0*/  USEL UR6, URZ, 0x1, !UP1 ;  /* 0x000000013f067887 */ /* 0x000fc8000c800000 */
[----:B------:R-:W-:Y:S01]  /*f3b0*/  ULOP3.LUT UR4, UR6, UR4, UR10, 0x96, !UPT ;  /* 0x0000000406047292 */ /* 0x000fe2000f8e960a */
[----:B0-----:R-:W-:Y:S11]  /*f3c0*/  @P0 BRA `(.L_x_297) ;  /* 0xffffff1c00b80947 */ /* 0x001ff6000383ffff */
[----:B------:R-:W-:Y:S05]  /*f3d0*/  EXIT ;  /* 0x000000000000794d */ /* 0x000fea0003800000 */
.L_x_7:
[----:B------:R-:W2:Y:S01]  /*f3e0*/  LDL R18, [R1+0x7c] ;  /* 0x00007c0001127983 */ /* 0x000ea20000100800 */
[----:B------:R-:W-:-:S03]  /*f3f0*/  ULDC.64 UR4, c[0x0][0x650] ;  /* 0x0001940000047ab9 */ /* 0x000fc60000000a00 */
[----:B------:R-:W3:Y:S01]  /*f400*/  LDL R22, [R1+0x78] ;  /* 0x0000780001167983 */ /* 0x000ee20000100800 */
[----:B------:R-:W-:Y:S01]  /*f410*/  PRMT R4, RZ, 0x7610, R4 ;  /* 0x00007610ff047816 */ /* 0x000fe20000000004 */
[----:B------:R-:W-:Y:S02]  /*f420*/  IMAD.MOV.U32 R5, RZ, RZ, -0x1 ;  /* 0xffffffffff057424 */ /* 0x000fe400078e00ff */
[----:B------:R-:W-:Y:S02]  /*f430*/  IMAD.MOV.U32 R14, RZ, RZ, -0x1 ;  /* 0xffffffffff0e7424 */ /* 0x000fe400078e00ff */
[----:B------:R-:W-:Y:S01]  /*f440*/  IMAD.MOV.U32 R6, RZ, RZ, -0x1 ;  /* 0xffffffffff067424 */ /* 0x000fe200078e00ff */
[----:B--2---:R-:W-:-:S04]  /*f450*/  ISETP.GE.U32.AND P0, PT, R18, UR4, PT ;  /* 0x0000000412007c0c */ /* 0x004fc8000bf06070 */
[----:B---3--:R-:W-:-:S13]  /*f460*/  ISETP.GE.U32.AND.EX P0, PT, R22, UR5, PT, P0 ;  /* 0x0000000516007c0c */ /* 0x008fda000bf06100 */
[----:B------:R-:W-:Y:S05]  /*f470*/  @P0 BRA `(.L_x_298) ;  /* 0x00000004002c0947 */ /* 0x000fea0003800000 */
        /* <DEDUP_REMOVED lines=18> */
.L_x_299:
[----:B------:R-:W1:Y:S01]  /*f5a0*/  LDC.64 R20, c[0x0][0x640] ;  /* 0x00019000ff147b82 */ /* 0x000e620000000a00 */
[-CC-:B------:R-:W-:Y:S01]  /*f5b0*/  SHF.R.U64 R15, R8, R10.reuse, R9.reuse ;  /* 0x0000000a080f7219 */ /* 0x180fe20000001209 */
[----:B------:R-:W-:Y:S01]  /*f5c0*/  IMAD.MOV.U32 R24, RZ, RZ, 0x1 ;  /* 0x00000001ff187424 */ /* 0x000fe200078e00ff */
[----:B------:R-:W-:Y:S02]  /*f5d0*/  SHF.R.U32.HI R4, RZ, R10, R9 ;  /* 0x0000000aff047219 */ /* 0x000fe40000011609 */
[----:B------:R-:W-:-:S03]  /*f5e0*/  IADD3 R7, P0, RZ, -R15, RZ ;  /* 0x8000000fff077210 */ /* 0x000fc60007f1e0ff */
[----:B------:R-:W2:Y:S02]  /*f5f0*/  LDC R8, c[0x0][0x618] ;  /* 0x00018600ff087b82 */ /* 0x000ea40000000800 */
[----:B------:R-:W-:Y:S02]  /*f600*/  IMAD.X R5, RZ, RZ, ~R4, P0 ;  /* 0x000000ffff057224 */ /* 0x000fe400000e0e04 */
[----:B------:R-:W-:Y:S02]  /*f610*/  IMAD.MOV.U32 R4, RZ, RZ, R18 ;  /* 0x000000ffff047224 */ /* 0x000fe400078e0012 */
[-C--:B------:R-:W-:Y:S02]  /*f620*/  IMAD R6, R5, R16.reuse, RZ ;  /* 0x0000001005067224 */ /* 0x080fe400078e02ff */
[----:B------:R-:W3:Y:S01]  /*f630*/  LDC R14, c[0x0][0x608] ;  /* 0x00018200ff0e7b82 */ /* 0x000ee20000000800 */
[----:B------:R-:W-:Y:S02]  /*f640*/  IMAD.MOV.U32 R5, RZ, RZ, R22 ;  /* 0x000000ffff057224 */ /* 0x000fe400078e0016 */
[----:B------:R-:W-:-:S05]  /*f650*/  IMAD.WIDE.U32 R4, R7, R16, R4 ;  /* 0x0000001007047225 */ /* 0x000fca00078e0004 */
[----:B0-----:R-:W0:Y:S01]  /*f660*/  LDC R19, c[0x0][0x658] ;  /* 0x00019600ff137b82 */ /* 0x001e220000000800 */
[----:B------:R-:W-:Y:S01]  /*f670*/  IMAD R7, R7, R17, R6 ;  /* 0x0000001107077224 */ /* 0x000fe200078e0206 */
[----:B-1----:R-:W-:Y:S01]  /*f680*/  ISETP.NE.U32.AND P0, PT, R20, RZ, PT ;  /* 0x000000ff1400720c */ /* 0x002fe20003f05070 */
[----:B------:R-:W-:Y:S02]  /*f690*/  IMAD.MOV.U32 R6, RZ, RZ, -0x1 ;  /* 0xffffffffff067424 */ /* 0x000fe400078e00ff */
[----:B------:R-:W-:Y:S01]  /*f6a0*/  IMAD.IADD R5, R5, 0x1, R7 ;  /* 0x0000000105057824 */ /* 0x000fe200078e0207 */
[----:B------:R-:W-:Y:S02]  /*f6b0*/  ISETP.NE.AND.EX P0, PT, R21, RZ, PT, P0 ;  /* 0x000000ff1500720c */ /* 0x000fe40003f05300 */
[----:B------:R-:W1:Y:S02]  /*f6c0*/  LDC R16, c[0x0][0x600] ;  /* 0x00018000ff107b82 */ /* 0x000e640000000800 */
[----:B--2---:R-:W-:-:S02]  /*f6d0*/  SHF.R.U64 R10, R4, R8, R5 ;  /* 0x00000008040a7219 */ /* 0x004fc40000001205 */
[----:B------:R-:W-:-:S04]  /*f6e0*/  SHF.R.U32.HI R5, RZ, R8, R5 ;  /* 0x00000008ff057219 */ /* 0x000fc80000011605 */
[----:B------:R-:W2:Y:S01]  /*f6f0*/  LDC R18, c[0x0][0x648] ;  /* 0x00019200ff127b82 */ /* 0x000ea20000000800 */
[-CC-:B---3--:R-:W-:Y:S02]  /*f700*/  SHF.R.U64 R17, R10, R14.reuse, R5.reuse ;  /* 0x0000000e0a117219 */ /* 0x188fe40000001205 */
[----:B------:R-:W-:-:S05]  /*f710*/  SHF.R.U32.HI R4, RZ, R14, R5 ;  /* 0x0000000eff047219 */ /* 0x000fca0000011605 */
[----:B------:R-:W3:Y:S01]  /*f720*/  LDC R22, c[0x0][0x638] ;  /* 0x00018e00ff167b82 */ /* 0x000ee20000000800 */
[-CC-:B0-----:R-:W-:Y:S02]  /*f730*/  SHF.R.U64 R14, R17, R19.reuse, R4.reuse ;  /* 0x00000013110e7219 */ /* 0x181fe40000001204 */
[-C--:B------:R-:W-:Y:S02]  /*f740*/  SHF.L.U32 R6, R6, R19.reuse, RZ ;  /* 0x0000001306067219 */ /* 0x080fe400000006ff */
[----:B------:R-:W-:Y:S01]  /*f750*/  SHF.R.U32.HI R5, RZ, R19, R4 ;  /* 0x00000013ff057219 */ /* 0x000fe20000011604 */
[----:B------:R-:W-:Y:S01]  /*f760*/  IMAD.MOV.U32 R4, RZ, RZ, R14 ;  /* 0x000000ffff047224 */ /* 0x000fe200078e000e */
[----:B------:R-:W-:Y:S01]  /*f770*/  LOP3.LUT R26, RZ, R6, RZ, 0x33, !PT ;  /* 0x00000006ff1a7212 */ /* 0x000fe200078e33ff */
[----:B------:R-:W0:Y:S01]  /*f780*/  LDC R23, c[0x0][0x610] ;  /* 0x00018400ff177b82 */ /* 0x000e220000000800 */
[----:B------:R-:W-:Y:S05]  /*f790*/  @!P0 BRA `(.L_x_300) ;  /* 0x0000000000288947 */ /* 0x000fea0003800000 */
        /* <DEDUP_REMOVED lines=10> */
.L_x_300:
[----:B--2---:R-:W-:Y:S01]  /*f840*/  SHF.R.U64 R4, R4, R18, R5 ;  /* 0x0000001204047219 */ /* 0x004fe20000001205 */
[----:B-1----:R-:W-:Y:S01]  /*f850*/  VIADD R7, R16, 0xffffffff ;  /* 0xffffffff10077836 */ /* 0x002fe20000000000 */
[----:B------:R-:W-:Y:S01]  /*f860*/  SHF.L.U32 R24, R24, R19, RZ ;  /* 0x0000001318187219 */ /* 0x000fe200000006ff */
[----:B------:R-:W-:Y:S01]  /*f870*/  @P4 IMAD R0, R11, R12, R2 ;  /* 0x0000000c0b004224 */ /* 0x000fe200078e0202 */
[----:B------:R-:W-:Y:S01]  /*f880*/  LOP3.LUT R3, R17, R26, RZ, 0xc0, !PT ;  /* 0x0000001a11037212 */ /* 0x000fe200078ec0ff */
[----:B------:R-:W-:Y:S01]  /*f890*/  IMAD.MOV R5, RZ, RZ, -R4 ;  /* 0x000000ffff057224 */ /* 0x000fe200078e0a04 */
[----:B------:R-:W-:Y:S01]  /*f8a0*/  LOP3.LUT R7, R10, R7, RZ, 0xc0, !PT ;  /* 0x000000070a077212 */ /* 0x000fe200078ec0ff */
[----:B------:R-:W-:Y:S02]  /*f8b0*/  IMAD.MOV.U32 R6, RZ, RZ, R15 ;  /* 0x000000ffff067224 */ /* 0x000fe400078e000f */
[----:B------:R-:W-:Y:S02]  /*f8c0*/  IMAD R3, R24, R4, R3 ;  /* 0x0000000418037224 */ /* 0x000fe400078e0203 */
[----:B---3--:R-:W-:-:S02]  /*f8d0*/  IMAD R2, R5, R22, R14 ;  /* 0x0000001605027224 */ /* 0x008fc400078e020e */
[----:B0-----:R-:W-:Y:S02]  /*f8e0*/  IMAD R0, R3, R23, R0 ;  /* 0x0000001703007224 */ /* 0x001fe400078e0200 */
[----:B------:R-:W-:Y:S02]  /*f8f0*/  IMAD R5, R2, R16, R7 ;  /* 0x0000001002057224 */ /* 0x000fe400078e0207 */
[----:B------:R-:W-:-:S03]  /*f900*/  IMAD.MOV.U32 R4, RZ, RZ, 0x1 ;  /* 0x00000001ff047424 */ /* 0x000fc600078e00ff */
[----:B------:R-:W-:Y:S02]  /*f910*/  SEL R14, R5, R0, !P4 ;  /* 0x00000000050e7207 */ /* 0x000fe40006000000 */
[----:B------:R-:W-:-:S07]  /*f920*/  SEL R5, R0, R5, !P4 ;  /* 0x0000000500057207 */ /* 0x000fce0006000000 */
.L_x_298:
[----:B------:R-:W-:-:S08]  /*f930*/  NOP ;  /* 0x0000000000007918 */ /* 0x000fd00000000000 */
[----:B0-----:R-:W0:-:S00]  /*f940*/  USETMAXREG.DEALLOC.CTAPOOL 0x28 ;  /* 0x00000028000079c8 */ /* 0x001e0000080e0500 */
[----:B------:R-:W-:-:S13]  /*f950*/  ISETP.NE.AND P0, PT, RZ, UR6, PT ;  /* 0x00000006ff007c0c */ /* 0x000fda000bf05270 */
[----:B------:R-:W-:Y:S05]  /*f960*/  @P0 EXIT ;  /* 0x000000000000094d */ /* 0x000fea0003800000 */
[----:B0-----:R-:W-:Y:S01]  /*f970*/  LOP3.LUT P0, RZ, R4, 0xff, RZ, 0xc0, !PT ;  /* 0x000000ff04ff7812 */ /* 0x001fe2000780c0ff */
[----:B------:R-:W-:Y:S02]  /*f980*/  IMAD.MOV.U32 R12, RZ, RZ, 0x1 ;  /* 0x00000001ff0c7424 */ /* 0x000fe400078e00ff */
[----:B------:R-:W-:-:S10]  /*f990*/  IMAD.MOV.U32 R11, RZ, RZ, RZ ;  /* 0x000000ffff0b7224 */ /* 0x000fd400078e00ff */
[----:B------:R-:W-:Y:S05]  /*f9a0*/  @!P0 BRA `(.L_x_301) ;  /* 0x0000000c00948947 */ /* 0x000fea0003800000 */
[----:B------:R-:W0:Y:S01]  /*f9b0*/  S2R R8, SR_CgaCtaId ;  /* 0x0000000000087919 */ /* 0x000e220000008800 */
[----:B------:R-:W-:Y:S01]  /*f9c0*/  ULDC UR4, c[0x0][0x28c] ;  /* 0x0000a30000047ab9 */ /* 0x000fe20000000800 */
[----:B------:R-:W-:Y:S01]  /*f9d0*/  ULDC UR5, c[0x0][0x600] ;  /* 0x0001800000057ab9 */ /* 0x000fe20000000800 */
[----:B------:R-:W-:Y:S01]  /*f9e0*/  UIADD3 UR11, UR4, 0xff, URZ ;  /* 0x000000ff040b7890 */ /* 0x000fe2000fffe03f */
[----:B------:R-:W-:Y:S01]  /*f9f0*/  BSSY B0, `(.L_x_301) ;  /* 0x00000e0000007945 */ /* 0x000fe20003800000 */
[----:B------:R-:W-:Y:S01]  /*fa00*/  ULDC UR6, c[0x0][0x658] ;  /* 0x0001960000067ab9 */ /* 0x000fe20000000800 */
[----:B------:R-:W-:Y:S01]  /*fa10*/  UMOV UR9, 0xffffffff ;  /* 0xffffffff00097882 */ /* 0x000fe20000000000 */
[----:B------:R-:W-:Y:S01]  /*fa20*/  UMOV UR12, 0x1 ;  /* 0x00000001000c7882 */ /* 0x000fe20000000000 */
[----:B------:R-:W-:Y:S01]  /*fa30*/  UIADD3 UR4, UR5, -0x1, URZ ;  /* 0xffffffff05047890 */ /* 0x000fe2000fffe03f */
[----:B------:R-:W-:Y:S01]  /*fa40*/  IMAD.MOV.U32 R10, RZ, RZ, 0x1 ;  /* 0x00000001ff0a7424 */ /* 0x000fe200078e00ff */
[----:B------:R-:W-:Y:S01]  /*fa50*/  USHF.L.U32 UR10, UR9, UR6, URZ ;  /* 0x00000006090a7299 */ /* 0x000fe2000800063f */
[----:B------:R-:W-:Y:S01]  /*fa60*/  IMAD.MOV.U32 R12, RZ, RZ, 0x1 ;  /* 0x00000001ff0c7424 */ /* 0x000fe200078e00ff */
[----:B------:R-:W-:Y:S01]  /*fa70*/  USHF.L.U32 UR5, UR12, UR6, URZ ;  /* 0x000000060c057299 */ /* 0x000fe2000800063f */
[----:B------:R-:W-:Y:S01]  /*fa80*/  IMAD.MOV.U32 R11, RZ, RZ, RZ ;  /* 0x000000ffff0b7224 */ /* 0x000fe200078e00ff */
[----:B------:R-:W-:Y:S01]  /*fa90*/  USHF.R.S32.HI UR12, URZ, 0x1f, UR11 ;  /* 0x0000001f3f0c7899 */ /* 0x000fe2000801140b */
[----:B------:R-:W-:Y:S01]  /*faa0*/  ULDC UR8, c[0x0][0xc] ;  /* 0x0000030000087ab9 */ /* 0x000fe20000000800 */
[----:B------:R-:W-:-:S02]  /*fab0*/  ULDC UR9, c[0x0][0x10] ;  /* 0x0000040000097ab9 */ /* 0x000fc40000000800 */
[----:B------:R-:W-:Y:S02]  /*fac0*/  ULEA.HI UR12, UR12, UR11, URZ, 0x8 ;  /* 0x0000000b0c0c7291 */ /* 0x000fe4000f8f403f */
[----:B------:R-:W-:Y:S02]  /*fad0*/  UIMAD.WIDE.U32 UR8, UR8, UR9, URZ ;  /* 0x00000009080872a5 */ /* 0x000fe4000f8e003f */
[----:B------:R-:W-:Y:S02]  /*fae0*/  ULOP3.LUT UR6, URZ, UR10, URZ, 0x33, !UPT ;  /* 0x0000000a3f067292 */ /* 0x000fe4000f8e333f */
[----:B------:R-:W-:Y:S01]  /*faf0*/  USHF.R.S32.HI UR13, URZ, 0x8, UR12 ;  /* 0x000000083f0d7899 */ /* 0x000fe2000801140c */
[----:B------:R-:W-:Y:S01]  /*fb00*/  ULDC UR10, c[0x0][0x14] ;  /* 0x00000500000a7ab9 */ /* 0x000fe20000000800 */
[----:B------:R-:W-:Y:S02]  /*fb10*/  ULOP3.LUT UR15, UR7, 0x2, URZ, 0xfc, !UPT ;  /* 0x00000002070f7892 */ /* 0x000fe4000f8efc3f */
[----:B------:R-:W-:-:S02]  /*fb20*/  UIMAD.WIDE.U32 UR38, UR8, UR10, URZ ;  /* 0x0000000a082672a5 */ /* 0x000fc4000f8e003f */
[----:B------:R-:W-:Y:S01]  /*fb30*/  UIMAD UR14, UR9, UR10, URZ ;  /* 0x0000000a090e72a4 */ /* 0x000fe2000f8e023f */
[C---:B0-----:R-:W-:Y:S01]  /*fb40*/  IMAD.SHL.U32 R9, R8.reuse, 0x40, RZ ;  /* 0x0000004008097824 */ /* 0x041fe200078e00ff */
[----:B------:R-:W-:Y:S01]  /*fb50*/  UIADD3 UR21, UR13, 0x1, URZ ;  /* 0x000000010d157890 */ /* 0x000fe2000fffe03f */
[----:B------:R-:W-:Y:S01]  /*fb60*/  IMAD.SHL.U32 R8, R8, 0x2000, RZ ;  /* 0x0000200008087824 */ /* 0x000fe200078e00ff */
[----:B------:R-:W-:Y:S02]  /*fb70*/  UIADD3 UR14, UR39, UR14, URZ ;  /* 0x0000000e270e7290 */ /* 0x000fe4000fffe03f */
[----:B------:R-:W-:Y:S01]  /*fb80*/  LOP3.LUT R9, R9, 0x40, RZ, 0xc0, !PT ;  /* 0x0000004009097812 */ /* 0x000fe200078ec0ff */
[----:B------:R-:W-:Y:S01]  /*fb90*/  ULDC.64 UR40, c[0x0][0x198] ;  /* 0x0000660000287ab9 */ /* 0x000fe20000000a00 */
[----:B------:R-:W-:-:S08]  /*fba0*/  LOP3.LUT R8, R8, 0x2000, RZ, 0xc0, !PT ;  /* 0x0000200008087812 */ /* 0x000fd000078ec0ff */
.L_x_312:
[----:B------:R-:W-:-:S03]  /*fbb0*/  UMOV UR8, 0xffffffff ;  /* 0xffffffff00087882 */ /* 0x000fc60000000000 */
[----:B------:R-:W-:Y:S05]  /*fbc0*/  BRA.DIV UR8, `(.L_x_302) ;  /* 0x0000000e08c07947 */ /* 0x000fea000b800000 */
[----:B------:R-:W-:-:S13]  /*fbd0*/  ELECT P0, URZ, PT ;  /* 0x00000000003f782f */ /* 0x000fda0003800000 */
.L_x_321:
[----:B------:R-:W0:Y:S01]  /*fbe0*/  LDC R0, c[0x0][0x28c] ;  /* 0x0000a300ff007b82 */ /* 0x000e220000000800 */
[----:B------:R-:W-:Y:S01]  /*fbf0*/  BSSY B1, `(.L_x_303) ;  /* 0x0000046000017945 */ /* 0x000fe20003800000 */
[----:B0-----:R-:W-:-:S13]  /*fc00*/  ISETP.LT.OR P0, PT, R0, 0x1, !P0 ;  /* 0x000000010000780c */ /* 0x001fda0004701670 */
[----:B------:R-:W-:Y:S05]  /*fc10*/  @P0 BRA `(.L_x_304) ;  /* 0x00000004000c0947 */ /* 0x000fea0003800000 */
[----:B------:R-:W-:Y:S02]  /*fc20*/  IMAD R7, R5, 0xc0, RZ ;  /* 0x000000c005077824 */ /* 0x000fe400078e02ff */
[----:B------:R-:W-:Y:S02]  /*fc30*/  IMAD R14, R14, 0x80, R9 ;  /* 0x000000800e0e7824 */ /* 0x000fe400078e0209 */
[----:B------:R-:W-:Y:S02]  /*fc40*/  IMAD.MOV.U32 R13, RZ, RZ, RZ ;  /* 0x000000ffff0d7224 */ /* 0x000fe400078e00ff */
[----:B------:R-:W-:Y:S02]  /*fc50*/  IMAD.U32 R15, RZ, RZ, UR21 ;  /* 0x00000015ff0f7e24 */ /* 0x000fe4000f8e00ff */
[----:B------:R-:W-:Y:S02]  /*fc60*/  IMAD.MOV.U32 R0, RZ, RZ, R12 ;  /* 0x000000ffff007224 */ /* 0x000fe400078e000c */
[----:B------:R-:W-:-:S07]  /*fc70*/  IMAD.MOV.U32 R3, RZ, RZ, R11 ;  /* 0x000000ffff037224 */ /* 0x000fce00078e000b */
.L_x_307:
[----:B------:R-:W0:Y:S01]  /*fc80*/  S2R R5, SR_CgaCtaId ;  /* 0x0000000000057919 */ /* 0x000e220000008800 */
[----:B------:R-:W-:Y:S01]  /*fc90*/  MOV R2, 0x400 ;  /* 0x0000040000027802 */ /* 0x000fe20000000f00 */
[----:B------:R-:W1:Y:S03]  /*fca0*/  S2R R4, SR_TID.X ;  /* 0x0000000000047919 */ /* 0x000e660000002100 */
[----:B0-----:R-:W-:Y:S02]  /*fcb0*/  LEA R16, R5, R2, 0x18 ;  /* 0x0000000205107211 */ /* 0x001fe400078ec0ff */
[----:B------:R-:W-:Y:S02]  /*fcc0*/  SHF.L.U32 R2, R0, 0x1f, RZ ;  /* 0x0000001f00027819 */ /* 0x000fe400000006ff */
[----:B-1----:R-:W-:Y:S01]  /*fcd0*/  LOP3.LUT P1, RZ, R4, 0x7f, RZ, 0xc0, !PT ;  /* 0x0000007f04ff7812 */ /* 0x002fe2000782c0ff */
[----:B------:R-:W-:-:S04]  /*fce0*/  IMAD R5, R3, 0x8, R16 ;  /* 0x0000000803057824 */ /* 0x000fc800078e0210 */
[----:B------:R-:W0:Y:S08]  /*fcf0*/  SYNCS.PHASECHK.TRANS64.TRYWAIT P0, [R5+URZ+0x10], R2 ;  /* 0x00001002050075a7 */ /* 0x000e30000800017f */
[----:B------:R-:W1:Y:S01]  /*fd00*/  @!P1 LDC R4, c[0x0][0x500] ;  /* 0x00014000ff049b82 */ /* 0x000e620000000800 */
[----:B0-----:R-:W-:Y:S05]  /*fd10*/  @!P0 BRA `(.L_x_305) ;  /* 0x0000000c008c8947 */ /* 0x001fea0003800000 */
.L_x_322:
[----:B------:R-:W-:Y:S01]  /*fd20*/  UPRMT UR8, UR15, 0x9910, URZ ;  /* 0x000099100f087896 */ /* 0x000fe2000800003f */
[----:B-1----:R1:W-:Y:S03]  /*fd30*/  @!P1 SYNCS.ARRIVE.TRANS64 RZ, [R5+URZ], R4 ;  /* 0x0000000405ff99a7 */ /* 0x0023e6000800003f */
[----:B------:R-:W-:-:S06]  /*fd40*/  UISETP.NE.AND UP0, UPT, UR8, 0x2, UPT ;  /* 0x000000020800788c */ /* 0x000fcc000bf05270 */
[----:B------:R-:W-:-:S13]  /*fd50*/  PLOP3.LUT P0, PT, PT, PT, UP0, 0x80, 0x0 ;  /* 0x000000000000781c */ /* 0x000fda0003f0f008 */
[----:B-1----:R-:W-:Y:S05]  /*fd60*/  @P0 BRA `(.L_x_306) ;  /* 0x0000000000040947 */ /* 0x002fea0003800000 */
[----:B------:R-:W-:Y:S01]  /*fd70*/  BPT.TRAP 0x1 ;  /* 0x000000040000795c */ /* 0x000fe20000300000 */
.L_x_306:
[----:B0-----:R-:W-:Y:S01]  /*fd80*/  IMAD R2, R3, 0xc000, R16 ;  /* 0x0000c00003027824 */ /* 0x001fe200078e0210 */
[----:B------:R-:W-:Y:S01]  /*fd90*/  R2UR UR34, R13 ;  /* 0x000000000d2272ca */ /* 0x000fe200000e0000 */
[----:B------:R-:W-:Y:S01]  /*fda0*/  VIADD R15, R15, 0xffffffff ;  /* 0xffffffff0f0f7836 */ /* 0x000fe20000000000 */
[----:B------:R-:W-:Y:S01]  /*fdb0*/  R2UR UR33, R5 ;  /* 0x00000000052172ca */ /* 0x000fe200000e0000 */
[----:B------:R-:W-:Y:S01]  /*fdc0*/  UIADD3 UR22, UP0, UR40, 0xf0, URZ ;  /* 0x000000f028167890 */ /* 0x000fe2000ff1e03f */
[----:B------:R-:W-:Y:S01]  /*fdd0*/  R2UR UR24, R2 ;  /* 0x00000000021872ca */ /* 0x000fe200000e0000 */
[----:B------:R-:W-:Y:S01]  /*fde0*/  IMAD R2, R3, 0x8000, R8 ;  /* 0x0000800003027824 */ /* 0x000fe200078e0208 */
[----:B------:R-:W-:Y:S01]  /*fdf0*/  R2UR UR36, R6 ;  /* 0x00000000062472ca */ /* 0x000fe200000e0000 */
[----:B------:R-:W-:Y:S01]  /*fe00*/  UIADD3 UR42, UP1, UR40, 0x1f0, URZ ;  /* 0x000001f0282a7890 */ /* 0x000fe2000ff3e03f */
[----:B------:R-:W-:Y:S01]  /*fe10*/  R2UR UR35, R7 ;  /* 0x00000000072372ca */ /* 0x000fe200000e0000 */
[----:B------:R-:W-:Y:S01]  /*fe20*/  IMAD.IADD R2, R16, 0x1, R2 ;  /* 0x0000000110027824 */ /* 0x000fe200078e0202 */
[----:B------:R-:W-:Y:S01]  /*fe30*/  R2UR UR19, R14 ;  /* 0x000000000e1372ca */ /* 0x000fe200000e0000 */
[----:B------:R-:W-:Y:S01]  /*fe40*/  UIADD3.X UR23, URZ, UR41, URZ, UP0, !UPT ;  /* 0x000000293f177290 */ /* 0x000fe200087fe43f */
[----:B------:R-:W-:Y:S01]  /*fe50*/  ISETP.GT.AND P1, PT, R15, 0x1, PT ;  /* 0x000000010f00780c */ /* 0x000fe20003f24270 */
[----:B------:R-:W-:Y:S01]  /*fe60*/  UIADD3 UR26, UR34, 0x80, URZ ;  /* 0x00000080221a7890 */ /* 0x000fe2000fffe03f */
[----:B------:R-:W-:Y:S01]  /*fe70*/  R2UR UR8, R2 ;  /* 0x00000000020872ca */ /* 0x000fe200000e0000 */
[----:B------:R-:W-:Y:S01]  /*fe80*/  UIADD3.X UR43, URZ, UR41, URZ, UP1, !UPT ;  /* 0x000000293f2b7290 */ /* 0x000fe20008ffe43f */
[----:B------:R-:W-:Y:S01]  /*fe90*/  VIADD R3, R3, 0x1 ;  /* 0x0000000103037836 */ /* 0x000fe20000000000 */
[----:B------:R-:W-:Y:S01]  /*fea0*/  UIADD3 UR32, UR24, 0x100, URZ ;  /* 0x0000010018207890 */ /* 0x000fe2000fffe03f */
[----:B------:R-:W-:Y:S01]  /*feb0*/  VIADD R13, R13, 0x100 ;  /* 0x000001000d0d7836 */ /* 0x000fe20000000000 */
[----:B------:R-:W-:Y:S01]  /*fec0*/  UIADD3 UR24, UR24, 0x6100, URZ ;  /* 0x0000610018187890 */ /* 0x000fe2000fffe03f */
[----:B------:R-:W-:Y:S01]  /*fed0*/  UMOV UR30, 0x0 ;  /* 0x00000000001e7882 */ /* 0x000fe20000000000 */
[----:B------:R-:W-:Y:S01]  /*fee0*/  UMOV UR31, 0x10000000 ;  /* 0x10000000001f7882 */ /* 0x000fe20000000000 */
[----:B------:R-:W-:Y:S01]  /*fef0*/  ISETP.NE.AND P0, PT, R3, 0x2, PT ;  /* 0x000000020300780c */ /* 0x000fe20003f05270 */
[----:B------:R-:W-:Y:S01]  /*ff00*/  UMOV UR25, UR33 ;  /* 0x0000002100197c82 */ /* 0x000fe20008000000 */
[----:B------:R-:W-:Y:S01]  /*ff10*/  UMOV UR28, UR36 ;  /* 0x00000024001c7c82 */ /* 0x000fe20008000000 */
[----:B------:R-:W-:-:S02]  /*ff20*/  UMOV UR27, UR35 ;  /* 0x00000023001b7c82 */ /* 0x000fc40008000000 */
[----:B------:R-:W-:Y:S01]  /*ff30*/  UIADD3 UR16, UR8, 0x18100, URZ ;  /* 0x0001810008107890 */ /* 0x000fe2000fffe03f */
[----:B------:R0:W-:Y:S01]  /*ff40*/  UTMALDG.3D [UR32], [UR22], desc[UR30] ;  /* 0x00001e20160075b4 */ /* 0x0001e20008011000 */
[----:B------:R-:W-:Y:S01]  /*ff50*/  UIADD3 UR8, UR8, 0x1c100, URZ ;  /* 0x0001c10008087890 */ /* 0x000fe2000fffe03f */
[----:B------:R-:W-:Y:S01]  /*ff60*/  SEL R5, RZ, 0x1, P0 ;  /* 0x00000001ff057807 */ /* 0x000fe20000000000 */
[----:B------:R-:W-:Y:S01]  /*ff70*/  UMOV UR29, 0x30000 ;  /* 0x00030000001d7882 */ /* 0x000fe20000000000 */
[----:B------:R-:W-:Y:S01]  /*ff80*/  UMOV UR17, UR33 ;  /* 0x0000002100117c82 */ /* 0x000fe20008000000 */
[----:B------:R-:W-:Y:S01]  /*ff90*/  UMOV UR18, UR34 ;  /* 0x0000002200127c82 */ /* 0x000fe20008000000 */
[----:B------:R-:W-:Y:S01]  /*ffa0*/  UMOV UR20, UR36 ;  /* 0x0000002400147c82 */ /* 0x000fe20008000000 */
[----:B------:R-:W-:Y:S01]  /*ffb0*/  UMOV UR9, UR33 ;  /* 0x0000002100097c82 */ /* 0x000fe20008000000 */
[----:B------:R-:W-:Y:S01]  /*ffc0*/  UMOV UR11, UR19 ;  /* 0x00000013000b7c82 */ /* 0x000fe20008000000 */
[----:B------:R-:W-:Y:S01]  /*ffd0*/  UMOV UR12, UR36 ;  /* 0x00000024000c7c82 */ /* 0x000fe20008000000 */
[----:B------:R0:W-:Y:S01]  /*ffe0*/  UTMALDG.3D [UR24], [UR22], desc[UR30] ;  /* 0x00001e18160075b4 */ /* 0x0001e20008011000 */
[----:B------:R-:W-:Y:S01]  /*fff0*/  UMOV UR10, UR26 ;  /* 0x0000001a000a7c82 */ /* 0x000fe20008000000 */
[----:B------:R-:W-:-:S02]  /*10000*/  LOP3.LUT R0, R0, R5, RZ, 0x3c, !PT ;  /* 0x0000000500007212 */ /* 0x000fc400078e3cff */
[----:B------:R-:W-:Y:S01]  /*10010*/  SEL R3, R3, RZ, P0 ;  /* 0x000000ff03037207 */ /* 0x000fe20000000000 */
[----:B------:R0:W-:Y:S01]  /*10020*/  UTMALDG.3D.MULTICAST [UR16], [UR42], UR29, desc[UR30] ;  /* 0x00001e102a0073b4 */ /* 0x0001e2000801181d */
[----:B------:R0:W-:Y:S02]  /*10030*/  UTMALDG.3D.MULTICAST [UR8], [UR42], UR29, desc[UR30] ;  /* 0x00001e082a0073b4 */ /* 0x0001e4000801181d */
[----:B0-----:R-:W-:Y:S05]  /*10040*/  @P1 BRA `(.L_x_307) ;  /* 0xfffffffc000c1947 */ /* 0x001fea000383ffff */
.L_x_304:
[----:B------:R-:W-:Y:S05]  /*10050*/  BSYNC B1 ;  /* 0x0000000000017941 */ /* 0x000fea0003800000 */
.L_x_303:
[----:B------:R-:W2:Y:S01]  /*10060*/  LDL.LU R17, [R1+0x78] ;  /* 0x0000780001117983 */ /* 0x000ea20000300800 */
[----:B------:R-:W-:Y:S01]  /*10070*/  LOP3.LUT P2, RZ, R10, 0xff, RZ, 0xc0, !PT ;  /* 0x000000ff0aff7812 */ /* 0x000fe2000784c0ff */
[----:B------:R-:W-:Y:S01]  /*10080*/  VIADD R11, R11, UR13 ;  /* 0x0000000d0b0b7c36 */ /* 0x000fe20008000000 */
[----:B------:R-:W-:Y:S01]  /*10090*/  ULDC.64 UR8, c[0x0][0x650] ;  /* 0x0001940000087ab9 */ /* 0x000fe20000000a00 */
[----:B------:R-:W3:Y:S01]  /*100a0*/  LDL.LU R16, [R1+0x7c] ;  /* 0x00007c0001107983 */ /* 0x000ee20000300800 */
[----:B------:R-:W-:Y:S01]  /*100b0*/  IMAD.U32 R4, RZ, RZ, UR13 ;  /* 0x0000000dff047e24 */ /* 0x000fe2000f8e00ff */
[----:B------:R-:W-:Y:S01]  /*100c0*/  BSSY B1, `(.L_x_308) ;  /* 0x0000070000017945 */ /* 0x000fe20003800000 */
[----:B------:R-:W-:Y:S01]  /*100d0*/  ISETP.GT.U32.AND P0, PT, R11, 0x1, PT ;  /* 0x000000010b00780c */ /* 0x000fe20003f04070 */
[----:B------:R-:W-:Y:S01]  /*100e0*/  IMAD.MOV.U32 R5, RZ, RZ, -0x1 ;  /* 0xffffffffff057424 */ /* 0x000fe200078e00ff */
[----:B------:R-:W-:Y:S01]  /*100f0*/  SHF.R.U32.HI R0, RZ, 0x1, R11 ;  /* 0x00000001ff007819 */ /* 0x000fe2000001160b */
[----:B------:R-:W-:Y:S01]  /*10100*/  IMAD.MOV.U32 R14, RZ, RZ, -0x1 ;  /* 0xffffffffff0e7424 */ /* 0x000fe200078e00ff */
[----:B------:R-:W-:Y:S01]  /*10110*/  ISETP.LT.U32.AND P0, PT, R4, 0x2, P0 ;  /* 0x000000020400780c */ /* 0x000fe20000701070 */
[----:B------:R-:W-:Y:S01]  /*10120*/  IMAD.MOV.U32 R6, RZ, RZ, -0x1 ;  /* 0xffffffffff067424 */ /* 0x000fe200078e00ff */
[----:B------:R-:W-:Y:S01]  /*10130*/  LOP3.LUT R0, R0, 0x1, RZ, 0xc0, !PT ;  /* 0x0000000100007812 */ /* 0x000fe200078ec0ff */
[----:B------:R-:W0:Y:S01]  /*10140*/  @P2 S2R R3, SR_CgaCtaId ;  /* 0x0000000000032919 */ /* 0x000e220000008800 */
[----:B------:R-:W-:-:S02]  /*10150*/  @P2 MOV R2, 0x400 ;  /* 0x0000040000022802 */ /* 0x000fc40000000f00 */
[----:B------:R-:W-:Y:S01]  /*10160*/  ISETP.NE.U32.AND P1, PT, R0, 0x1, PT ;  /* 0x000000010000780c */ /* 0x000fe20003f25070 */
[----:B------:R-:W-:Y:S01]  /*10170*/  IMAD.U32 R0, RZ, RZ, UR13 ;  /* 0x0000000dff007e24 */ /* 0x000fe2000f8e00ff */
[----:B------:R-:W-:Y:S02]  /*10180*/  LOP3.LUT R11, R11, 0x1, RZ, 0xc0, !PT ;  /* 0x000000010b0b7812 */ /* 0x000fe400078ec0ff */
[----:B------:R-:W-:Y:S02]  /*10190*/  PRMT R10, RZ, 0x7610, R10 ;  /* 0x00007610ff0a7816 */ /* 0x000fe4000000000a */
[----:B------:R-:W-:-:S04]  /*101a0*/  ISETP.GT.U32.AND P1, PT, R0, 0x1, !P1 ;  /* 0x000000010000780c */ /* 0x000fc80004f24070 */
[----:B------:R-:W-:Y:S02]  /*101b0*/  SEL R0, RZ, 0x1, !P1 ;  /* 0x00000001ff007807 */ /* 0x000fe40004800000 */
[----:B0-----:R-:W-:Y:S02]  /*101c0*/  @P2 LEA R2, R3, R2, 0x18 ;  /* 0x0000000203022211 */ /* 0x001fe400078ec0ff */
[----:B------:R-:W-:Y:S02]  /*101d0*/  SEL R3, RZ, 0x1, !P0 ;  /* 0x00000001ff037807 */ /* 0x000fe40004000000 */
[----:B------:R0:W-:Y:S02]  /*101e0*/  @P2 SYNCS.ARRIVE.TRANS64.A1T0 RZ, [R2+URZ+0x38], RZ ;  /* 0x000038ff02ff29a7 */ /* 0x0001e4000810003f */
[----:B------:R-:W-:Y:S02]  /*101f0*/  LOP3.LUT R12, R0, R12, R3, 0x96, !PT ;  /* 0x0000000c000c7212 */ /* 0x000fe400078e9603 */
[----:B------:R-:W-:-:S02]  /*10200*/  PRMT R0, RZ, 0x7610, R0 ;  /* 0x00007610ff007816 */ /* 0x000fc40000000000 */
[----:B---3--:R-:W-:-:S04]  /*10210*/  IADD3 R16, P2, R16, UR38, RZ ;  /* 0x0000002610107c10 */ /* 0x008fc8000ff5e0ff */
[----:B--2---:R-:W-:Y:S01]  /*10220*/  IADD3.X R17, R17, UR14, RZ, P2, !PT ;  /* 0x0000000e11117c10 */ /* 0x004fe200097fe4ff */
[----:B------:R0:W-:Y:S01]  /*10230*/  STL [R1+0x7c], R16 ;  /* 0x00007c1001007387 */ /* 0x0001e20000100800 */
[----:B------:R-:W-:-:S03]  /*10240*/  ISETP.GE.U32.AND P2, PT, R16, UR8, PT ;  /* 0x0000000810007c0c */ /* 0x000fc6000bf46070 */
[----:B------:R0:W-:Y:S01]  /*10250*/  STL [R1+0x78], R17 ;  /* 0x0000781101007387 */ /* 0x0001e20000100800 */
[----:B------:R-:W-:-:S13]  /*10260*/  ISETP.GE.U32.AND.EX P0, PT, R17, UR9, PT, P2 ;  /* 0x0000000911007c0c */ /* 0x000fda000bf06120 */
[----:B0-----:R-:W-:Y:S05]  /*10270*/  @P0 BRA `(.L_x_309) ;  /* 0x0000000400500947 */ /* 0x001fea0003800000 */
[----:B------:R-:W-:Y:S01]  /*10280*/  ULDC.64 UR8, c[0x0][0x628] ;  /* 0x00018a0000087ab9 */ /* 0x000fe20000000a00 */
[----:B------:R-:W0:Y:S01]  /*10290*/  S2R R13, SR_CTAID.X ;  /* 0x00000000000d7919 */ /* 0x000e220000002500 */
[----:B------:R-:W-:Y:S01]  /*102a0*/  ISETP.NE.U32.AND P0, PT, RZ, UR8, PT ;  /* 0x00000008ff007c0c */ /* 0x000fe2000bf05070 */
[----:B------:R-:W-:Y:S01]  /*102b0*/  ULDC UR11, c[0x0][0x630] ;  /* 0x00018c00000b7ab9 */ /* 0x000fe20000000800 */
[----:B------:R-:W-:Y:S01]  /*102c0*/  IMAD.MOV.U32 R2, RZ, RZ, R16 ;  /* 0x000000ffff027224 */ /* 0x000fe200078e0010 */
[----:B------:R-:W1:Y:S01]  /*102d0*/  S2R R0, SR_CTAID.Y ;  /* 0x0000000000007919 */ /* 0x000e620000002600 */
[----:B------:R-:W-:Y:S01]  /*102e0*/  ISETP.NE.AND.EX P0, PT, RZ, UR9, PT, P0 ;  /* 0x00000009ff007c0c */ /* 0x000fe2000bf05300 */
[----:B------:R-:W-:-:S12]  /*102f0*/  IMAD.MOV.U32 R3, RZ, RZ, R17 ;  /* 0x000000ffff037224 */ /* 0x000fd800078e0011 */
[----:B------:R-:W-:Y:S05]  /*10300*/  @!P0 BRA `(.L_x_310) ;  /* 0x0000000000288947 */ /* 0x000fea0003800000 */
[----:B------:R-:W-:Y:S02]  /*10310*/  ULDC UR10, c[0x0][0x634] ;  /* 0x00018d00000a7ab9 */ /* 0x000fe40000000800 */
[----:B------:R-:W-:-:S05]  /*10320*/  IADD3 R7, P0, R16, UR10, RZ ;  /* 0x0000000a10077c10 */ /* 0x000fca000ff1e0ff */
[----:B------:R-:W-:-:S04]  /*10330*/  IMAD.X R15, RZ, RZ, R17, P0 ;  /* 0x000000ffff0f7224 */ /* 0x000fc800000e0611 */
[----:B------:R-:W-:-:S04]  /*10340*/  IMAD.WIDE.U32 R4, R15, UR8, RZ ;  /* 0x000000080f047c25 */ /* 0x000fc8000f8e00ff */
[----:B------:R-:W-:-:S04]  /*10350*/  IMAD.WIDE.U32 R4, P0, R7, UR9, R4 ;  /* 0x0000000907047c25 */ /* 0x000fc8000f800004 */
[----:B------:R-:W-:-:S04]  /*10360*/  IMAD.WIDE.U32 R6, R7, UR8, RZ ;  /* 0x0000000807067c25 */ /* 0x000fc8000f8e00ff */
[----:B------:R-:W-:Y:S01]  /*10370*/  IMAD.X R3, RZ, RZ, RZ, P0 ;  /* 0x000000ffff037224 */ /* 0x000fe200000e06ff */
[----:B------:R-:W-:Y:S01]  /*10380*/  IADD3 RZ, P0, R7, R4, RZ ;  /* 0x0000000407ff7210 */ /* 0x000fe20007f1e0ff */
[----:B------:R-:W-:-:S04]  /*10390*/  IMAD.MOV.U32 R2, RZ, RZ, R5 ;  /* 0x000000ffff027224 */ /* 0x000fc800078e0005 */
[----:B------:R-:W-:-:S08]  /*103a0*/  IMAD.WIDE.U32.X R2, R15, UR9, R2, P0 ;  /* 0x000000090f027c25 */ /* 0x000fd000080e0402 */
.L_x_310:
[--C-:B------:R-:W-:Y:S01]  /*103b0*/  SHF.R.U64 R6, R2, UR11, R3.reuse ;  /* 0x0000000b02067c19 */ /* 0x100fe20008001203 */
[----:B------:R-:W-:Y:S01]  /*103c0*/  ULDC.64 UR8, c[0x0][0x620] ;  /* 0x0001880000087ab9 */ /* 0x000fe20000000a00 */
[----:B------:R-:W-:Y:S01]  /*103d0*/  SHF.R.U32.HI R2, RZ, UR11, R3 ;  /* 0x0000000bff027c19 */ /* 0x000fe20008011603 */
[----:B------:R-:W-:Y:S01]  /*103e0*/  IMAD.MOV.U32 R3, RZ, RZ, R17 ;  /* 0x000000ffff037224 */ /* 0x000fe200078e0011 */
[----:B------:R-:W-:Y:S01]  /*103f0*/  IADD3 R5, P0, RZ, -R6, RZ ;  /* 0x80000006ff057210 */ /* 0x000fe20007f1e0ff */
[----:B------:R-:W2:Y:S01]  /*10400*/  LDC R18, c[0x0][0x144] ;  /* 0x00005100ff127b82 */ /* 0x000ea20000000800 */
[----:B0-----:R-:W-:Y:S01]  /*10410*/  I2FP.F32.U32 R7, R13 ;  /* 0x0000000d00077245 */ /* 0x001fe20000201000 */
[----:B------:R-:W-:Y:S01]  /*10420*/  ULDC.64 UR16, c[0x0][0x640] ;  /* 0x0001900000107ab9 */ /* 0x000fe20000000a00 */
[----:B------:R-:W-:Y:S01]  /*10430*/  ULDC UR10, c[0x0][0x608] ;  /* 0x00018200000a7ab9 */ /* 0x000fe20000000800 */
[----:B------:R-:W-:Y:S01]  /*10440*/  IMAD.X R2, RZ, RZ, ~R2, P0 ;  /* 0x000000ffff027224 */ /* 0x000fe200000e0e02 */
[----:B------:R-:W-:-:S03]  /*10450*/  ISETP.NE.U32.AND P0, PT, RZ, UR16, PT ;  /* 0x00000010ff007c0c */ /* 0x000fc6000bf05070 */
[----:B------:R-:W-:Y:S01]  /*10460*/  IMAD R4, R2, UR8, RZ ;  /* 0x0000000802047c24 */ /* 0x000fe2000f8e02ff */
[----:B------:R-:W0:Y:S01]  /*10470*/  LDC R15, c[0x0][0x148] ;  /* 0x00005200ff0f7b82 */ /* 0x000e220000000800 */
[----:B------:R-:W-:Y:S01]  /*10480*/  IMAD.MOV.U32 R2, RZ, RZ, R16 ;  /* 0x000000ffff027224 */ /* 0x000fe200078e0010 */
[----:B------:R-:W-:-:S03]  /*10490*/  ISETP.NE.AND.EX P0, PT, RZ, UR17, PT, P0 ;  /* 0x00000011ff007c0c */ /* 0x000fc6000bf05300 */
[----:B------:R-:W-:Y:S01]  /*104a0*/  IMAD.WIDE.U32 R2, R5, UR8, R2 ;  /* 0x0000000805027c25 */ /* 0x000fe2000f8e0002 */
[----:B------:R-:W-:-:S03]  /*104b0*/  ULDC UR8, c[0x0][0x150] ;  /* 0x0000540000087ab9 */ /* 0x000fc60000000800 */
[----:B------:R-:W-:Y:S02]  /*104c0*/  IMAD R5, R5, UR9, R4 ;  /* 0x0000000905057c24 */ /* 0x000fe4000f8e0204 */
[----:B------:R-:W-:Y:S01]  /*104d0*/  FMUL R4, R7, UR8 ;  /* 0x0000000807047c20 */ /* 0x000fe20008400000 */
[----:B------:R-:W-:Y:S01]  /*104e0*/  ULDC UR8, c[0x0][0x618] ;  /* 0x0001860000087ab9 */ /* 0x000fe20000000800 */
[----:B------:R-:W-:Y:S01]  /*104f0*/  ULDC UR9, c[0x0][0x154] ;  /* 0x0000550000097ab9 */ /* 0x000fe20000000800 */
[----:B------:R-:W-:-:S03]  /*10500*/  IMAD.IADD R3, R3, 0x1, R5 ;  /* 0x0000000103037824 */ /* 0x000fc600078e0205 */
[----:B------:R-:W3:Y:S02]  /*10510*/  F2I.U32.TRUNC.NTZ R4, R4 ;  /* 0x0000000400047305 */ /* 0x000ee4000020f000 */
[----:B------:R-:W-:Y:S02]  /*10520*/  SHF.R.U64 R7, R2, UR8, R3 ;  /* 0x0000000802077c19 */ /* 0x000fe40008001203 */
[----:B-1----:R-:W-:-:S05]  /*10530*/  I2FP.F32.U32 R2, R0 ;  /* 0x0000000000027245 */ /* 0x002fca0000201000 */
[----:B------:R-:W-:Y:S01]  /*10540*/  FMUL R5, R2, UR9 ;  /* 0x0000000902057c20 */ /* 0x000fe20008400000 */
[----:B------:R-:W-:Y:S01]  /*10550*/  SHF.R.U32.HI R2, RZ, UR8, R3 ;  /* 0x00000008ff027c19 */ /* 0x000fe20008011603 */
[----:B------:R-:W-:Y:S02]  /*10560*/  ULDC UR8, c[0x0][0x658] ;  /* 0x0001960000087ab9 */ /* 0x000fe40000000800 */
[----:B------:R1:W4:Y:S01]  /*10570*/  F2I.U32.TRUNC.NTZ R19, R5 ;  /* 0x0000000500137305 */ /* 0x000322000020f000 */
[----:B------:R-:W-:Y:S01]  /*10580*/  SHF.R.U64 R16, R7, UR10, R2 ;  /* 0x0000000a07107c19 */ /* 0x000fe20008001202 */
[----:B---3--:R-:W-:Y:S01]  /*10590*/  IMAD.MOV R4, RZ, RZ, -R4 ;  /* 0x000000ffff047224 */ /* 0x008fe200078e0a04 */
[----:B------:R-:W-:-:S03]  /*105a0*/  SHF.R.U32.HI R3, RZ, UR10, R2 ;  /* 0x0000000aff037c19 */ /* 0x000fc60008011602 */
[----:B--2---:R-:W-:Y:S01]  /*105b0*/  IMAD R13, R18, R4, R13 ;  /* 0x00000004120d7224 */ /* 0x004fe200078e020d */
[--C-:B------:R-:W-:Y:S02]  /*105c0*/  SHF.R.U64 R14, R16, UR8, R3.reuse ;  /* 0x00000008100e7c19 */ /* 0x100fe40008001203 */
[----:B------:R-:W-:-:S03]  /*105d0*/  SHF.R.U32.HI R17, RZ, UR8, R3 ;  /* 0x00000008ff117c19 */ /* 0x000fc60008011603 */
[----:B------:R-:W-:Y:S02]  /*105e0*/  IMAD.MOV.U32 R2, RZ, RZ, R14 ;  /* 0x000000ffff027224 */ /* 0x000fe400078e000e */
[----:B------:R-:W-:Y:S01]  /*105f0*/  IMAD.MOV.U32 R3, RZ, RZ, R17 ;  /* 0x000000ffff037224 */ /* 0x000fe200078e0011 */
[----:B01--4-:R-:W-:Y:S06]  /*10600*/  @!P0 BRA `(.L_x_311) ;  /* 0x0000000000288947 */ /* 0x013fec0003800000 */
[----:B------:R-:W-:Y:S02]  /*10610*/  ULDC UR8, c[0x0][0x64c] ;  /* 0x0001930000087ab9 */ /* 0x000fe40000000800 */
[----:B------:R-:W-:-:S05]  /*10620*/  IADD3 R3, P0, R14, UR8, RZ ;  /* 0x000000080e037c10 */ /* 0x000fca000ff1e0ff */
[----:B------:R-:W-:-:S04]  /*10630*/  IMAD.X R17, RZ, RZ, R17, P0 ;  /* 0x000000ffff117224 */ /* 0x000fc800000e0611 */
[----:B------:R-:W-:-:S04]  /*10640*/  IMAD.WIDE.U32 R4, R17, UR16, RZ ;  /* 0x0000001011047c25 */ /* 0x000fc8000f8e00ff */
[----:B------:R-:W-:-:S04]  /*10650*/  IMAD.WIDE.U32 R4, P0, R3, UR17, R4 ;  /* 0x0000001103047c25 */ /* 0x000fc8000f800004 */
[----:B------:R-:W-:-:S04]  /*10660*/  IMAD.WIDE.U32 R2, R3, UR16, RZ ;  /* 0x0000001003027c25 */ /* 0x000fc8000f8e00ff */
[----:B------:R-:W-:Y:S01]  /*10670*/  IMAD.MOV.U32 R2, RZ, RZ, R5 ;  /* 0x000000ffff027224 */ /* 0x000fe200078e0005 */
[----:B------:R-:W-:Y:S01]  /*10680*/  IADD3 RZ, P1, R3, R4, RZ ;  /* 0x0000000403ff7210 */ /* 0x000fe20007f3e0ff */
[----:B------:R-:W-:-:S04]  /*10690*/  IMAD.X R3, RZ, RZ, RZ, P0 ;  /* 0x000000ffff037224 */ /* 0x000fc800000e06ff */
[----:B------:R-:W-:-:S08]  /*106a0*/  IMAD.WIDE.U32.X R2, R17, UR17, R2, P1 ;  /* 0x0000001111027c25 */ /* 0x000fd000088e0402 */
.L_x_311:
[----:B------:R-:W-:Y:S01]  /*106b0*/  ULDC UR8, c[0x0][0x648] ;  /* 0x0001920000087ab9 */ /* 0x000fe20000000800 */
[----:B------:R-:W-:Y:S01]  /*106c0*/  LOP3.LUT R16, R16, UR6, RZ, 0xc0, !PT ;  /* 0x0000000610107c12 */ /* 0x000fe2000f8ec0ff */
[----:B------:R-:W-:Y:S01]  /*106d0*/  IMAD.MOV R19, RZ, RZ, -R19 ;  /* 0x000000ffff137224 */ /* 0x000fe200078e0a13 */
[----:B------:R-:W-:Y:S01]  /*106e0*/  SHF.R.U64 R3, R2, UR8, R3 ;  /* 0x0000000802037c19 */ /* 0x000fe20008001203 */
[----:B------:R-:W-:Y:S01]  /*106f0*/  ULDC UR8, c[0x0][0x638] ;  /* 0x00018e0000087ab9 */ /* 0x000fe20000000800 */
[----:B------:R-:W-:Y:S01]  /*10700*/  LOP3.LUT R7, R7, UR4, RZ, 0xc0, !PT ;  /* 0x0000000407077c12 */ /* 0x000fe2000f8ec0ff */
[----:B------:R-:W-:Y:S01]  /*10710*/  @P4 IMAD R13, R15, R19, R0 ;  /* 0x000000130f0d4224 */ /* 0x000fe200078e0200 */
[----:B------:R-:W-:Y:S01]  /*10720*/  ULDC UR9, c[0x0][0x610] ;  /* 0x0001840000097ab9 */ /* 0x000fe20000000800 */
[----:B------:R-:W-:Y:S02]  /*10730*/  IMAD.MOV R5, RZ, RZ, -R3 ;  /* 0x000000ffff057224 */ /* 0x000fe400078e0a03 */
[----:B------:R-:W-:-:S02]  /*10740*/  IMAD R16, R3, UR5, R16 ;  /* 0x0000000503107c24 */ /* 0x000fc4000f8e0210 */
[----:B------:R-:W-:Y:S01]  /*10750*/  IMAD R14, R5, UR8, R14 ;  /* 0x00000008050e7c24 */ /* 0x000fe2000f8e020e */
[----:B------:R-:W-:Y:S01]  /*10760*/  ULDC UR8, c[0x0][0x600] ;  /* 0x0001800000087ab9 */ /* 0x000fe20000000800 */
[----:B------:R-:W-:Y:S02]  /*10770*/  IMAD R13, R16, UR9, R13 ;  /* 0x00000009100d7c24 */ /* 0x000fe4000f8e020d */
[----:B------:R-:W-:Y:S02]  /*10780*/  IMAD R2, R14, UR8, R7 ;  /* 0x000000080e027c24 */ /* 0x000fe4000f8e0207 */
[----:B------:R-:W-:-:S03]  /*10790*/  IMAD.MOV.U32 R0, RZ, RZ, 0x1 ;  /* 0x00000001ff007424 */ /* 0x000fc600078e00ff */
[----:B------:R-:W-:Y:S02]  /*107a0*/  SEL R14, R2, R13, !P4 ;  /* 0x0000000d020e7207 */ /* 0x000fe40006000000 */
[----:B------:R-:W-:-:S07]  /*107b0*/  SEL R5, R13, R2, !P4 ;  /* 0x000000020d057207 */ /* 0x000fce0006000000 */
.L_x_309:
[----:B------:R-:W-:Y:S05]  /*107c0*/  BSYNC B1 ;  /* 0x0000000000017941 */ /* 0x000fea0003800000 */
.L_x_308:
[----:B------:R-:W-:-:S13]  /*107d0*/  LOP3.LUT P0, RZ, R0, 0xff, RZ, 0xc0, !PT ;  /* 0x000000ff00ff7812 */ /* 0x000fda000780c0ff */
[----:B------:R-:W-:Y:S05]  /*107e0*/  @P0 BRA `(.L_x_312) ;  /* 0xfffffff000f00947 */ /* 0x000fea000383ffff */
[----:B------:R-:W-:Y:S05]  /*107f0*/  BSYNC B0 ;  /* 0x0000000000007941 */ /* 0x000fea0003800000 */
.L_x_301:
[----:B------:R-:W-:-:S03]  /*10800*/  UMOV UR8, 0xffffffff ;  /* 0xffffffff00087882 */ /* 0x000fc60000000000 */
[----:B------:R-:W-:Y:S05]  /*10810*/  BRA.DIV UR8, `(.L_x_313) ;  /* 0x0000000208e07947 */ /* 0x000fea000b800000 */
[----:B------:R-:W-:-:S13]  /*10820*/  ELECT P0, URZ, PT ;  /* 0x00000000003f782f */ /* 0x000fda0003800000 */
.L_x_325:
[----:B------:R-:W-:Y:S04]  /*10830*/  BSSY B0, `(.L_x_314) ;  /* 0x000001a000007945 */ /* 0x000fe80003800000 */
[----:B------:R-:W-:Y:S05]  /*10840*/  @!P0 BRA `(.L_x_315) ;  /* 0x0000000000608947 */ /* 0x000fea0003800000 */
[----:B------:R-:W-:-:S04]  /*10850*/  ULOP3.LUT UR8, UR7, 0x2, URZ, 0xfc, !UPT ;  /* 0x0000000207087892 */ /* 0x000fc8000f8efc3f */
[----:B------:R-:W-:-:S06]  /*10860*/  UISETP.NE.AND UP0, UPT, UR8, 0x3, UPT ;  /* 0x000000030800788c */ /* 0x000fcc000bf05270 */
[----:B------:R-:W-:-:S13]  /*10870*/  PLOP3.LUT P0, PT, PT, PT, UP0, 0x80, 0x0 ;  /* 0x000000000000781c */ /* 0x000fda0003f0f008 */
[----:B------:R-:W-:Y:S05]  /*10880*/  @!P0 BRA `(.L_x_316) ;  /* 0x0000000000048947 */ /* 0x000fea0003800000 */
[----:B------:R-:W-:Y:S01]  /*10890*/  BPT.TRAP 0x1 ;  /* 0x000000040000795c */ /* 0x000fe20000300000 */
.L_x_316:
[----:B------:R-:W0:Y:S01]  /*108a0*/  S2R R3, SR_CgaCtaId ;  /* 0x0000000000037919 */ /* 0x000e220000008800 */
[----:B------:R-:W-:Y:S02]  /*108b0*/  MOV R0, 0x400 ;  /* 0x0000040000007802 */ /* 0x000fe40000000f00 */
[----:B------:R-:W-:Y:S02]  /*108c0*/  SHF.L.U32 R2, R12, 0x1f, RZ ;  /* 0x0000001f0c027819 */ /* 0x000fe400000006ff */
[----:B0-----:R-:W-:-:S05]  /*108d0*/  LEA R0, R3, R0, 0x18 ;  /* 0x0000000003007211 */ /* 0x001fca00078ec0ff */
[----:B------:R-:W-:-:S04]  /*108e0*/  VIADD R0, R0, 0x10 ;  /* 0x0000001000007836 */ /* 0x000fc80000000000 */
[C---:B------:R-:W-:Y:S02]  /*108f0*/  IMAD R5, R11.reuse, 0x8, R0 ;  /* 0x000000080b057824 */ /* 0x040fe400078e0200 */
[----:B------:R-:W-:Y:S02]  /*10900*/  VIADD R11, R11, 0x1 ;  /* 0x000000010b0b7836 */ /* 0x000fe40000000000 */
[----:B------:R-:W0:Y:S03]  /*10910*/  SYNCS.PHASECHK.TRANS64.TRYWAIT P0, [R5+URZ], R2 ;  /* 0x00000002050075a7 */ /* 0x000e26000800017f */
[----:B------:R-:W-:-:S04]  /*10920*/  ISETP.NE.AND P1, PT, R11, 0x2, PT ;  /* 0x000000020b00780c */ /* 0x000fc80003f25270 */
[----:B------:R-:W-:Y:S02]  /*10930*/  SEL R3, RZ, 0x1, P1 ;  /* 0x00000001ff037807 */ /* 0x000fe40000800000 */
[----:B------:R-:W-:Y:S02]  /*10940*/  SEL R11, R11, RZ, P1 ;  /* 0x000000ff0b0b7207 */ /* 0x000fe40000800000 */
[----:B------:R-:W-:Y:S01]  /*10950*/  LOP3.LUT R3, R12, R3, RZ, 0x3c, !PT ;  /* 0x000000030c037212 */ /* 0x000fe200078e3cff */
[----:B0-----:R-:W-:Y:S06]  /*10960*/  @!P0 BRA `(.L_x_317) ;  /* 0x0000000000ac8947 */ /* 0x001fec0003800000 */
.L_x_326:
[----:B------:R-:W-:Y:S01]  /*10970*/  IMAD R11, R11, 0x8, R0 ;  /* 0x000000080b0b7824 */ /* 0x000fe200078e0200 */
[----:B------:R-:W-:-:S07]  /*10980*/  SHF.L.U32 R0, R3, 0x1f, RZ ;  /* 0x0000001f03007819 */ /* 0x000fce00000006ff */
.L_x_318:
[----:B-1----:R1:W2:Y:S02]  /*10990*/  SYNCS.PHASECHK.TRANS64.TRYWAIT P0, [R11+URZ], R0 ;  /* 0x000000000b0075a7 */ /* 0x0022a4000800017f */
[----:B--2---:R-:W-:Y:S05]  /*109a0*/  @!P0 NANOSLEEP.SYNCS 0x989680 ;  /* 0x009896800000895d */ /* 0x004fea0003900000 */
[----:B------:R-:W2:Y:S02]  /*109b0*/  @!P0 SYNCS.PHASECHK.TRANS64 P0, [R11+URZ], R0 ;  /* 0x000000000b0085a7 */ /* 0x000ea4000800007f */
[----:B--2---:R-:W-:Y:S05]  /*109c0*/  @!P0 BRA `(.L_x_318) ;  /* 0xfffffffc00f08947 */ /* 0x004fea000383ffff */
.L_x_315:
[----:B------:R-:W-:Y:S05]  /*109d0*/  BSYNC B0 ;  /* 0x0000000000007941 */ /* 0x000fea0003800000 */
.L_x_314:
[----:B------:R-:W-:Y:S05]  /*109e0*/  EXIT ;  /* 0x000000000000794d */ /* 0x000fea0003800000 */
.L_x_21:
[----:B-1----:R-:W-:-:S04]  /*109f0*/  IMAD.U32 R3, RZ, RZ, UR6 ;  /* 0x00000006ff037e24 */ /* 0x002fc8000f8e00ff */
[----:B------:R1:W2:Y:S03]  /*10a00*/  SYNCS.PHASECHK.TRANS64.TRYWAIT P0, [R3+URZ], R0 ;  /* 0x00000000030075a7 */ /* 0x0002a6000800017f */
[----:B--2---:R-:W-:Y:S05]  /*10a10*/  @!P0 NANOSLEEP.SYNCS 0x989680 ;  /* 0x009896800000895d */ /* 0x004fea0003900000 */
[----:B------:R-:W2:Y:S02]  /*10a20*/  @!P0 SYNCS.PHASECHK.TRANS64 P0, [R3+URZ], R0 ;  /* 0x00000000030085a7 */ /* 0x000ea4000800007f */
[----:B--2---:R-:W-:Y:S05]  /*10a30*/  @!P0 BRA `(.L_x_21) ;  /* 0xfffffffc00ec8947 */ /* 0x004fea000383ffff */
[----:B------:R-:W-:Y:S05]  /*10a40*/  BRA `(.L_x_20) ;  /* 0xffffff1000e47947 */ /* 0x000fea000383ffff */
.L_x_27:
[----:B-----5:R2:W-:Y:S02]  /*10a50*/  STL [R1+0x88], R0 ;  /* 0x0000880001007387 */ /* 0x0205e40000100800 */
[----:B--2---:R-:W-:-:S04]  /*10a60*/  IMAD.U32 R0, RZ, RZ, UR22 ;  /* 0x00000016ff007e24 */ /* 0x004fc8000f8e00ff */
[----:B------:R2:W3:Y:S03]  /*10a70*/  SYNCS.PHASECHK.TRANS64.TRYWAIT P0, [R0+URZ], R229 ;  /* 0x000000e5000075a7 */ /* 0x0004e6000800017f */
[----:B---3--:R-:W-:Y:S05]  /*10a80*/  @!P0 NANOSLEEP.SYNCS 0x989680 ;  /* 0x009896800000895d */ /* 0x008fea0003900000 */
[----:B------:R2:W3:Y:S02]  /*10a90*/  @!P0 SYNCS.PHASECHK.TRANS64 P0, [R0+URZ], R229 ;  /* 0x000000e5000085a7 */ /* 0x0004e4000800007f */
[----:B--2---:R2:W5:Y:S02]  /*10aa0*/  LDL.LU R0, [R1+0x88] ;  /* 0x0000880001007983 */ /* 0x0045640000300800 */
[----:B--23--:R-:W-:Y:S05]  /*10ab0*/  @!P0 BRA `(.L_x_27) ;  /* 0xfffffffc00e48947 */ /* 0x00cfea000383ffff */
[----:B------:R-:W-:Y:S05]  /*10ac0*/  BRA `(.L_x_26) ;  /* 0xffffff2800307947 */ /* 0x000fea000383ffff */
.L_x_302:
[----:B------:R-:W-:Y:S01]  /*10ad0*/  BSSY B1, `(.L_x_319) ;  /* 0x0000006000017945 */ /* 0x000fe20003800000 */
[----:B------:R-:W-:-:S07]  /*10ae0*/  IMAD.MOV.U32 R0, RZ, RZ, -0x1 ;  /* 0xffffffffff007424 */ /* 0x000fce00078e00ff */
[----:B------:R-:W-:Y:S05]  /*10af0*/  WARPSYNC.COLLECTIVE R0, `(.L_x_320) ;  /* 0x00000000000c7348 */ /* 0x000fea0003c00000 */
[----:B------:R-:W-:Y:S02]  /*10b00*/  ELECT P0, UR62, PT ;  /* 0x00000000003e782f */ /* 0x000fe40003800000 */
[----:B------:R-:W-:Y:S01]  /*10b10*/  MOV R0, UR62 ;  /* 0x0000003e00007c02 */ /* 0x000fe20008000f00 */
[----:B------:R-:W-:Y:S10]  /*10b20*/  ENDCOLLECTIVE ;  /* 0x000000000000791b */ /* 0x000ff40003800000 */
.L_x_320:
[----:B------:R-:W-:Y:S05]  /*10b30*/  BSYNC B1 ;  /* 0x0000000000017941 */ /* 0x000fea0003800000 */
.L_x_319:
[----:B------:R-:W-:Y:S05]  /*10b40*/  BRA `(.L_x_321) ;  /* 0xfffffff000247947 */ /* 0x000fea000383ffff */
.L_x_305:
[----:B0-----:R0:W2:Y:S02]  /*10b50*/  SYNCS.PHASECHK.TRANS64.TRYWAIT P0, [R5+URZ+0x10], R2 ;  /* 0x00001002050075a7 */ /* 0x0010a4000800017f */
[----:B--2---:R-:W-:Y:S05]  /*10b60*/  @!P0 NANOSLEEP.SYNCS 0x989680 ;  /* 0x009896800000895d */ /* 0x004fea0003900000 */
[----:B------:R-:W2:Y:S02]  /*10b70*/  @!P0 SYNCS.PHASECHK.TRANS64 P0, [R5+URZ+0x10], R2 ;  /* 0x00001002050085a7 */ /* 0x000ea4000800007f */
[----:B--2---:R-:W-:Y:S05]  /*10b80*/  @!P0 BRA `(.L_x_305) ;  /* 0xfffffffc00f08947 */ /* 0x004fea000383ffff */
[----:B------:R-:W-:Y:S05]  /*10b90*/  BRA `(.L_x_322) ;  /* 0xfffffff000607947 */ /* 0x000fea000383ffff */
.L_x_313:
[----:B------:R-:W-:Y:S01]  /*10ba0*/  BSSY B0, `(.L_x_323) ;  /* 0x0000006000007945 */ /* 0x000fe20003800000 */
[----:B------:R-:W-:-:S07]  /*10bb0*/  IMAD.MOV.U32 R0, RZ, RZ, -0x1 ;  /* 0xffffffffff007424 */ /* 0x000fce00078e00ff */
[----:B------:R-:W-:Y:S05]  /*10bc0*/  WARPSYNC.COLLECTIVE R0, `(.L_x_324) ;  /* 0x00000000000c7348 */ /* 0x000fea0003c00000 */
[----:B------:R-:W-:Y:S02]  /*10bd0*/  ELECT P0, UR62, PT ;  /* 0x00000000003e782f */ /* 0x000fe40003800000 */
[----:B------:R-:W-:Y:S01]  /*10be0*/  MOV R0, UR62 ;  /* 0x0000003e00007c02 */ /* 0x000fe20008000f00 */
[----:B------:R-:W-:Y:S10]  /*10bf0*/  ENDCOLLECTIVE ;  /* 0x000000000000791b */ /* 0x000ff40003800000 */
.L_x_324:
[----:B------:R-:W-:Y:S05]  /*10c00*/  BSYNC B0 ;  /* 0x0000000000007941 */ /* 0x000fea0003800000 */
.L_x_323:
[----:B------:R-:W-:Y:S05]  /*10c10*/  BRA `(.L_x_325) ;  /* 0xfffffffc00047947 */ /* 0x000fea000383ffff */
.L_x_317:
[----:B0-----:R0:W1:Y:S02]  /*10c20*/  SYNCS.PHASECHK.TRANS64.TRYWAIT P0, [R5+URZ], R2 ;  /* 0x00000002050075a7 */ /* 0x001064000800017f */
[----:B-1----:R-:W-:Y:S05]  /*10c30*/  @!P0 NANOSLEEP.SYNCS 0x989680 ;  /* 0x009896800000895d */ /* 0x002fea0003900000 */
[----:B------:R-:W1:Y:S02]  /*10c40*/  @!P0 SYNCS.PHASECHK.TRANS64 P0, [R5+URZ], R2 ;  /* 0x00000002050085a7 */ /* 0x000e64000800007f */
[----:B-1----:R-:W-:Y:S05]  /*10c50*/  @!P0 BRA `(.L_x_317) ;  /* 0xfffffffc00f08947 */ /* 0x002fea000383ffff */
[----:B------:R-:W-:Y:S05]  /*10c60*/  BRA `(.L_x_326) ;  /* 0xfffffffc00407947 */ /* 0x000fea000383ffff */
.L_x_327:
[----:B------:R-:W-:-:S00]  /*10c70*/  BRA `(.L_x_327) ;  /* 0xfffffffc00fc7947 */ /* 0x000fc0000383ffff */
[----:B------:R-:W-:-:S00]  /*10c80*/  NOP ;  /* 0x0000000000007918 */ /* 0x000fc00000000000 */
[----:B------:R-:W-:-:S00]  /*10c90*/  NOP ;  /* 0x0000000000007918 */ /* 0x000fc00000000000 */
[----:B------:R-:W-:-:S00]  /*10ca0*/  NOP ;  /* 0x0000000000007918 */ /* 0x000fc00000000000 */
[----:B------:R-:W-:-:S00]  /*10cb0*/  NOP ;  /* 0x0000000000007918 */ /* 0x000fc00000000000 */
[----:B------:R-:W-:-:S00]  /*10cc0*/  NOP ;  /* 0x0000000000007918 */ /* 0x000fc00000000000 */
[----:B------:R-:W-:-:S00]  /*10cd0*/  NOP ;  /* 0x0000000000007918 */ /* 0x000fc00000000000 */
[----:B------:R-:W-:-:S00]  /*10ce0*/  NOP ;  /* 0x0000000000007918 */ /* 0x000fc00000000000 */
[----:B------:R-:W-:-:S00]  /*10cf0*/  NOP ;  /* 0x0000000000007918 */ /* 0x000fc00000000000 */
.L_x_328:


//--------------------- .nv.shared._ZN7cutlass13device_kernelINS_4gemm6kernel13GemmUniversalIN4cute5tupleIJiiiiEEENS1_10collective13CollectiveMmaINS1_37MainloopSm90TmaGmmaWarpSpecializedFP8ILi2ENS5_IJNS4_1CILi2EEENSA_ILi1EEESC_EEENS1_35KernelTmaWarpSpecializedCooperativeEEENS5_IJNSA_ILi192EEENSA_ILi128EEENSA_ILi256EEEEEENS_12float_e4m3_tENS5_IJlSC_lEEESK_SL_NS4_8TiledMMAINS4_8MMA_AtomIJNS4_4SM904GMMA31MMA_64x128x32_F32E4M3E4M3_SS_TNILNSP_7ScaleInE1ELSR_1EEEEEENS4_6LayoutISD_NS5_IJSC_NSA_ILi0EEESV_EEEEENS5_IJNS4_10UnderscoreESY_SY_EEEEENS4_13SM90_TMA_LOADENS4_14ComposedLayoutINS4_7SwizzleILi3ELi4ELi3EEENS4_18smem_ptr_flag_bitsILi8EEENSU_INS5_IJNSA_ILi8EEESH_EEENS5_IJSH_SC_EEEEEEEvNS4_8identityENS4_23SM90_TMA_LOAD_MULTICASTES1B_vS1C_EENS_8epilogue10collective6detail29Sm90TmaWarpSpecializedAdapterINS1G_15DefaultEpilogueISK_SL_SL_NS1F_6thread17LinearCombinationISK_Li1EffLNS1K_9ScaleType4KindE0ELNS_15FloatRoundStyleE2ESK_EENS1_15EpilogueDefaultEEEEEvvEEEEvNT_6ParamsE --------------------------
	.section	.nv.shared._ZN7cutlass13device_kernelINS_4gemm6kernel13GemmUniversalIN4cute5tupleIJiiiiEEENS1_10collective13CollectiveMmaINS1_37MainloopSm90TmaGmmaWarpSpecializedFP8ILi2ENS5_IJNS4_1CILi2EEENSA_ILi1EEESC_EEENS1_35KernelTmaWarpSpecializedCooperativeEEENS5_IJNSA_ILi192EEENSA_ILi128EEENSA_ILi256EEEEEENS_12float_e4m3_tENS5_IJlSC_lEEESK_SL_NS4_8TiledMMAINS4_8MMA_AtomIJNS4_4SM904GMMA31MMA_64x128x32_F32E4M3E4M3_SS_TNILNSP_7ScaleInE1ELSR_1EEEEEENS4_6LayoutISD_NS5_IJSC_NSA_ILi0EEESV_EEEEENS5_IJNS4_10UnderscoreESY_SY_EEEEENS4_13SM90_TMA_LOADENS4_14ComposedLayoutINS4_7SwizzleILi3ELi4ELi3EEENS4_18smem_ptr_flag_bitsILi8EEENSU_INS5_IJNSA_ILi8EEESH_EEENS5_IJSH_SC_EEEEEEEvNS4_8identityENS4_23SM90_TMA_LOAD_MULTICASTES1B_vS1C_EENS_8epilogue10collective6detail29Sm90TmaWarpSpecializedAdapterINS1G_15DefaultEpilogueISK_SL_SL_NS1F_6thread17LinearCombinationISK_Li1EffLNS1K_9ScaleType4KindE0ELNS_15FloatRoundStyleE2ESK_EENS1_15EpilogueDefaultEEEEEvvEEEEvNT_6ParamsE,"aw",@nobits
	.sectionflags	@""
	.align	16
	.zero		1024


//--------------------- .nv.shared.reserved.0     --------------------------
	.section	.nv.shared.reserved.0,"aw",@nobits
	.weak		__nv_reservedSMEM_offset_0_alias
	.size		__nv_reservedSMEM_offset_0_alias, 0, 0
	.other		__nv_reservedSMEM_offset_0_alias,@"STO_CUDA_RESERVED_SHARED STV_DEFAULT"
__nv_reservedSMEM_offset_0_alias:
	.zero		0


//--------------------- .nv.global                --------------------------
	.section	.nv.global,"aw",@nobits
.nv.global:
	.type		_ZN40_INTERNAL_f32b1f9a_4_k_cu_f21c7ed1_127514cute1_E,@object
	.size		_ZN40_INTERNAL_f32b1f9a_4_k_cu_f21c7ed1_127514cute1_E,(_ZN40_INTERNAL_f32b1f9a_4_k_cu_f21c7ed1_127514cuda3std3__45__cpo6cbeginE - _ZN40_INTERNAL_f32b1f9a_4_k_cu_f21c7ed1_127514cute1_E)
_ZN40_INTERNAL_f32b1f9a_4_k_cu_f21c7ed1_127514cute1_E:
	.zero		1
	.type		_ZN40_INTERNAL_f32b1f9a_4_k_cu_f21c7ed1_127514cuda3std3__45__cpo6cbeginE,@object
	.size		_ZN40_INTERNAL_f32b1f9a_4_k_cu_f21c7ed1_127514cuda3std3__45__cpo6cbeginE,(_ZN40_INTERNAL_f32b1f9a_4_k_cu_f21c7ed1_127514cuda3std3__48in_placeE - _ZN40_INTERNAL_f32b1f9a_4_k_cu_f21c7ed1_127514cuda3std3__45__cpo6cbeginE)
_ZN40_INTERNAL_f32b1f9a_4_k_cu_f21c7ed1_127514cuda3std3__45__cpo6cbeginE:
	.zero		1
	.type		_ZN40_INTERNAL_f32b1f9a_4_k_cu_f21c7ed1_127514cuda3std3__48in_placeE,@object
	.size		_ZN40_INTERNAL_f32b1f9a_4_k_cu_f21c7ed1_127514cuda3std3__48in_placeE,(_ZN40_INTERNAL_f32b1f9a_4_k_cu_f21c7ed1_127514cuda3std6ranges3__45__cpo9iter_moveE - _ZN40_INTERNAL_f32b1f9a_4_k_cu_f21c7ed1_127514cuda3std3__48in_placeE)
_ZN40_INTERNAL_f32b1f9a_4_k_cu_f21c7ed1_127514cuda3std3__48in_placeE:
	.zero		1
	.type		_ZN40_INTERNAL_f32b1f9a_4_k_cu_f21c7ed1_127514cuda3std6ranges3__45__cpo9iter_moveE,@object
	.size		_ZN40_INTERNAL_f32b1f9a_4_k_cu_f21c7ed1_127514cuda3std6ranges3__45__cpo9iter_moveE,(_ZN40_INTERNAL_f32b1f9a_4_k_cu_f21c7ed1_127514cuda3std3__45__cpo5beginE - _ZN40_INTERNAL_f32b1f9a_4_k_cu_f21c7ed1_127514cuda3std6ranges3__45__cpo9iter_moveE)
_ZN40_INTERNAL_f32b1f9a_4_k_cu_f21c7ed1_127514cuda3std6ranges3__45__cpo9iter_moveE:
	.zero		1
	.type		_ZN40_INTERNAL_f32b1f9a_4_k_cu_f21c7ed1_127514cuda3std3__45__cpo5beginE,@object
	.size		_ZN40_INTERNAL_f32b1f9a_4_k_cu_f21c7ed1_127514cuda3std3__45__cpo5beginE,(_ZN40_INTERNAL_f32b1f9a_4_k_cu_f21c7ed1_127514cuda3std3__442_GLOBAL__N__f32b1f9a_4_k_cu_f21c7ed1_127516ignoreE - _ZN40_INTERNAL_f32b1f9a_4_k_cu_f21c7ed1_127514cuda3std3__45__cpo5beginE)
_ZN40_INTERNAL_f32b1f9a_4_k_cu_f21c7ed1_127514cuda3std3__45__cpo5beginE:
	.zero		1
	.type		_ZN40_INTERNAL_f32b1f9a_4_k_cu_f21c7ed1_127514cuda3std3__442_GLOBAL__N__f32b1f9a_4_k_cu_f21c7ed1_127516ignoreE,@object
	.size		_ZN40_INTERNAL_f32b1f9a_4_k_cu_f21c7ed1_127514cuda3std3__442_GLOBAL__N__f32b1f9a_4_k_cu_f21c7ed1_127516ignoreE,(_ZN40_INTERNAL_f32b1f9a_4_k_cu_f21c7ed1_127514cute7productE - _ZN40_INTERNAL_f32b1f9a_4_k_cu_f21c7ed1_127514cuda3std3__442_GLOBAL__N__f32b1f9a_4_k_cu_f21c7ed1_127516ignoreE)
_ZN40_INTERNAL_f32b1f9a_4_k_cu_f21c7ed1_127514cuda3std3__442_GLOBAL__N__f32b1f9a_4_k_cu_f21c7ed1_127516ignoreE:
	.zero		1
	.type		_ZN40_INTERNAL_f32b1f9a_4_k_cu_f21c7ed1_127514cute7productE,@object
	.size		_ZN40_INTERNAL_f32b1f9a_4_k_cu_f21c7ed1_127514cute7productE,(_ZN40_INTERNAL_f32b1f9a_4_k_cu_f21c7ed1_127514cuda3std3__45__cpo3endE - _ZN40_INTERNAL_f32b1f9a_4_k_cu_f21c7ed1_127514cute7productE)
_ZN40_INTERNAL_f32b1f9a_4_k_cu_f21c7ed1_127514cute7productE:
	.zero		1
	.type		_ZN40_INTERNAL_f32b1f9a_4_k_cu_f21c7ed1_127514cuda3std3__45__cpo3endE,@object
	.size		_ZN40_INTERNAL_f32b1f9a_4_k_cu_f21c7ed1_127514cuda3std3__45__cpo3endE,(_ZN40_INTERNAL_f32b1f9a_4_k_cu_f21c7ed1_127514cuda3std3__419piecewise_constructE - _ZN40_INTERNAL_f32b1f9a_4_k_cu_f21c7ed1_127514cuda3std3__45__cpo3endE)
_ZN40_INTERNAL_f32b1f9a_4_k_cu_f21c7ed1_127514cuda3std3__45__cpo3endE:
	.zero		1
	.type		_ZN40_INTERNAL_f32b1f9a_4_k_cu_f21c7ed1_127514cuda3std3__419piecewise_constructE,@object
	.size		_ZN40_INTERNAL_f32b1f9a_4_k_cu_f21c7ed1_127514cuda3std3__419piecewise_constructE,(_ZN40_INTERNAL_f32b1f9a_4_k_cu_f21c7ed1_127514cuda3std3__45__cpo4cendE - _ZN40_INTERNAL_f32b1f9a_4_k_cu_f21c7ed1_127514cuda3std3__419piecewise_constructE)
_ZN40_INTERNAL_f32b1f9a_4_k_cu_f21c7ed1_127514cuda3std3__419piecewise_constructE:
	.zero		1
	.type		_ZN40_INTERNAL_f32b1f9a_4_k_cu_f21c7ed1_127514cuda3std3__45__cpo4cendE,@object
	.size		_ZN40_INTERNAL_f32b1f9a_4_k_cu_f21c7ed1_127514cuda3std3__45__cpo4cendE,(_ZN40_INTERNAL_f32b1f9a_4_k_cu_f21c7ed1_127514cuda3std6ranges3__45__cpo4swapE - _ZN40_INTERNAL_f32b1f9a_4_k_cu_f21c7ed1_127514cuda3std3__45__cpo4cendE)
_ZN40_INTERNAL_f32b1f9a_4_k_cu_f21c7ed1_127514cuda3std3__45__cpo4cendE:
	.zero		1
	.type		_ZN40_INTERNAL_f32b1f9a_4_k_cu_f21c7ed1_127514cuda3std6ranges3__45__cpo4swapE,@object
	.size		_ZN40_INTERNAL_f32b1f9a_4_k_cu_f21c7ed1_127514cuda3std6ranges3__45__cpo4swapE,(.L_7 - _ZN40_INTERNAL_f32b1f9a_4_k_cu_f21c7ed1_127514cuda3std6ranges3__45__cpo4swapE)
_ZN40_INTERNAL_f32b1f9a_4_k_cu_f21c7ed1_127514cuda3std6ranges3__45__cpo4swapE:
	.zero		1
.L_7:


//--------------------- .nv.constant0._ZN7cutlass13device_kernelINS_4gemm6kernel13GemmUniversalIN4cute5tupleIJiiiiEEENS1_10collective13CollectiveMmaINS1_37MainloopSm90TmaGmmaWarpSpecializedFP8ILi2ENS5_IJNS4_1CILi2EEENSA_ILi1EEESC_EEENS1_35KernelTmaWarpSpecializedCooperativeEEENS5_IJNSA_ILi192EEENSA_ILi128EEENSA_ILi256EEEEEENS_12float_e4m3_tENS5_IJlSC_lEEESK_SL_NS4_8TiledMMAINS4_8MMA_AtomIJNS4_4SM904GMMA31MMA_64x128x32_F32E4M3E4M3_SS_TNILNSP_7ScaleInE1ELSR_1EEEEEENS4_6LayoutISD_NS5_IJSC_NSA_ILi0EEESV_EEEEENS5_IJNS4_10UnderscoreESY_SY_EEEEENS4_13SM90_TMA_LOADENS4_14ComposedLayoutINS4_7SwizzleILi3ELi4ELi3EEENS4_18smem_ptr_flag_bitsILi8EEENSU_INS5_IJNSA_ILi8EEESH_EEENS5_IJSH_SC_EEEEEEEvNS4_8identityENS4_23SM90_TMA_LOAD_MULTICASTES1B_vS1C_EENS_8epilogue10collective6detail29Sm90TmaWarpSpecializedAdapterINS1G_15DefaultEpilogueISK_SL_SL_NS1F_6thread17LinearCombinationISK_Li1EffLNS1K_9ScaleType4KindE0ELNS_15FloatRoundStyleE2ESK_EENS1_15EpilogueDefaultEEEEEvvEEEEvNT_6ParamsE --------------------------
	.section	.nv.constant0._ZN7cutlass13device_kernelINS_4gemm6kernel13GemmUniversalIN4cute5tupleIJiiiiEEENS1_10collective13CollectiveMmaINS1_37MainloopSm90TmaGmmaWarpSpecializedFP8ILi2ENS5_IJNS4_1CILi2EEENSA_ILi1EEESC_EEENS1_35KernelTmaWarpSpecializedCooperativeEEENS5_IJNSA_ILi192EEENSA_ILi128EEENSA_ILi256EEEEEENS_12float_e4m3_tENS5_IJlSC_lEEESK_SL_NS4_8TiledMMAINS4_8MMA_AtomIJNS4_4SM904GMMA31MMA_64x128x32_F32E4M3E4M3_SS_TNILNSP_7ScaleInE1ELSR_1EEEEEENS4_6LayoutISD_NS5_IJSC_NSA_ILi0EEESV_EEEEENS5_IJNS4_10UnderscoreESY_SY_EEEEENS4_13SM90_TMA_LOADENS4_14ComposedLayoutINS4_7SwizzleILi3ELi4ELi3EEENS4_18smem_ptr_flag_bitsILi8EEENSU_INS5_IJNSA_ILi8EEESH_EEENS5_IJSH_SC_EEEEEEEvNS4_8identityENS4_23SM90_TMA_LOAD_MULTICASTES1B_vS1C_EENS_8epilogue10collective6detail29Sm90TmaWarpSpecializedAdapterINS1G_15DefaultEpilogueISK_SL_SL_NS1F_6thread17LinearCombinationISK_Li1EffLNS1K_9ScaleType4KindE0ELNS_15FloatRoundStyleE2ESK_EENS1_15EpilogueDefaultEEEEEvvEEEEvNT_6ParamsE,"a",@progbits
	.sectionflags	@""
	.align	4
.nv.constant0._ZN7cutlass13device_kernelINS_4gemm6kernel13GemmUniversalIN4cute5tupleIJiiiiEEENS1_10collective13CollectiveMmaINS1_37MainloopSm90TmaGmmaWarpSpecializedFP8ILi2ENS5_IJNS4_1CILi2EEENSA_ILi1EEESC_EEENS1_35KernelTmaWarpSpecializedCooperativeEEENS5_IJNSA_ILi192EEENSA_ILi128EEENSA_ILi256EEEEEENS_12float_e4m3_tENS5_IJlSC_lEEESK_SL_NS4_8TiledMMAINS4_8MMA_AtomIJNS4_4SM904GMMA31MMA_64x128x32_F32E4M3E4M3_SS_TNILNSP_7ScaleInE1ELSR_1EEEEEENS4_6LayoutISD_NS5_IJSC_NSA_ILi0EEESV_EEEEENS5_IJNS4_10UnderscoreESY_SY_EEEEENS4_13SM90_TMA_LOADENS4_14ComposedLayoutINS4_7SwizzleILi3ELi4ELi3EEENS4_18smem_ptr_flag_bitsILi8EEENSU_INS5_IJNSA_ILi8EEESH_EEENS5_IJSH_SC_EEEEEEEvNS4_8identityENS4_23SM90_TMA_LOAD_MULTICASTES1B_vS1C_EENS_8epilogue10collective6detail29Sm90TmaWarpSpecializedAdapterINS1G_15DefaultEpilogueISK_SL_SL_NS1F_6thread17LinearCombinationISK_Li1EffLNS1K_9ScaleType4KindE0ELNS_15FloatRoundStyleE2ESK_EENS1_15EpilogueDefaultEEEEEvvEEEEvNT_6ParamsE:
	.zero		1664


//--------------------- SYMBOLS --------------------------

	.type		.nv.reservedSmem.offset0,@object
	.size		.nv.reservedSmem.offset0,0x4
